	.target	sm_90a

	.elftype	@"ET_EXEC"


//--------------------- .note.nv.tkinfo           --------------------------
	.section	.note.nv.tkinfo,"",@"SHT_NOTE"
	.sectionflags	@"SHF_NOTE_NV_TKINFO"
	.tkinfo
        /*0018*/ 	.word	0x00000002
        /*0030*/ 	.string	""
        /*0030*/ 	.string	"ptxas"
        /*0030*/ 	.string	"Cuda compilation tools, release 13.0, V13.0.88"
        /*0030*/ 	.string	"Build cuda_13.0.r13.0/compiler.36424714_0"
        /*0030*/ 	.string	"-arch sm_90a -m 64 "



//--------------------- .note.nv.cuinfo           --------------------------
	.section	.note.nv.cuinfo,"",@"SHT_NOTE"
	.sectionflags	@"SHF_NOTE_NV_CUINFO"
        /*0018*/ 	.short	0x0002
        /*001a*/ 	.short	0x005a
        /*001c*/ 	.short	0x0082
	.zero		2


//--------------------- .nv.info                  --------------------------
	.section	.nv.info,"",@"SHT_CUDA_INFO"
	.align	4


	//----- nvinfo : EIATTR_REGCOUNT
	.align		4
        /*0000*/ 	.byte	0x04, 0x2f
        /*0002*/ 	.short	(.L_12 - .L_11)
	.align		4
.L_11:
        /*0004*/ 	.word	index@(_ZN7cutlass13device_kernelIN5flash19enable_sm80_to_sm89INS1_16FlashAttnFwdSm80INS1_25CollectiveMainloopFwdSm80ILi4ELi1ELb0EN4cute5tupleIJNS5_1CILi128EEENS7_ILi112EEENS7_ILi64EEEEEELi64ENS_6half_tEfNS_4arch4Sm80ELb1ELb0ELb0ELb1ELb1ELb1ELb1ELb0EEENS1_21CollectiveEpilogueFwdINS6_IJS8_SA_S9_EEENS6_IJNS7_ILi1EEESI_SI_EEESC_SE_Li128ELb1ELb1ELb0ELb0EEENS1_19SingleTileSchedulerILb1ELb0ELb1ELi128EEEEEEEEEvNT_6ParamsE)
        /*0008*/ 	.word	0x00000004


	//----- nvinfo : EIATTR_FRAME_SIZE
	.align		4
.L_12:
        /*000c*/ 	.byte	0x04, 0x11
        /*000e*/ 	.short	(.L_14 - .L_13)
	.align		4
.L_13:
        /*0010*/ 	.word	index@(_ZN7cutlass13device_kernelIN5flash19enable_sm80_to_sm89INS1_16FlashAttnFwdSm80INS1_25CollectiveMainloopFwdSm80ILi4ELi1ELb0EN4cute5tupleIJNS5_1CILi128EEENS7_ILi112EEENS7_ILi64EEEEEELi64ENS_6half_tEfNS_4arch4Sm80ELb1ELb0ELb0ELb1ELb1ELb1ELb1ELb0EEENS1_21CollectiveEpilogueFwdINS6_IJS8_SA_S9_EEENS6_IJNS7_ILi1EEESI_SI_EEESC_SE_Li128ELb1ELb1ELb0ELb0EEENS1_19SingleTileSchedulerILb1ELb0ELb1ELi128EEEEEEEEEvNT_6ParamsE)
        /*0014*/ 	.word	0x00000000


	//----- nvinfo : EIATTR_REGCOUNT
	.align		4
.L_14:
        /*0018*/ 	.byte	0x04, 0x2f
        /*001a*/ 	.short	(.L_16 - .L_15)
	.align		4
.L_15:
        /*001c*/ 	.word	index@(_ZN7cutlass13device_kernelIN5flash19enable_sm80_to_sm89INS1_16FlashAttnFwdSm80INS1_25CollectiveMainloopFwdSm80ILi4ELi1ELb0EN4cute5tupleIJNS5_1CILi128EEENS7_ILi112EEENS7_ILi64EEEEEELi64ENS_6half_tEfNS_4arch4Sm80ELb1ELb0ELb0ELb1ELb1ELb0ELb1ELb0EEENS1_21CollectiveEpilogueFwdINS6_IJS8_SA_S9_EEENS6_IJNS7_ILi1EEESI_SI_EEESC_SE_Li128ELb1ELb1ELb0ELb0EEENS1_19SingleTileSchedulerILb1ELb0ELb1ELi128EEEEEEEEEvNT_6ParamsE)
        /*0020*/ 	.word	0x00000004


	//----- nvinfo : EIATTR_FRAME_SIZE
	.align		4
.L_16:
        /*0024*/ 	.byte	0x04, 0x11
        /*0026*/ 	.short	(.L_18 - .L_17)
	.align		4
.L_17:
        /*0028*/ 	.word	index@(_ZN7cutlass13device_kernelIN5flash19enable_sm80_to_sm89INS1_16FlashAttnFwdSm80INS1_25CollectiveMainloopFwdSm80ILi4ELi1ELb0EN4cute5tupleIJNS5_1CILi128EEENS7_ILi112EEENS7_ILi64EEEEEELi64ENS_6half_tEfNS_4arch4Sm80ELb1ELb0ELb0ELb1ELb1ELb0ELb1ELb0EEENS1_21CollectiveEpilogueFwdINS6_IJS8_SA_S9_EEENS6_IJNS7_ILi1EEESI_SI_EEESC_SE_Li128ELb1ELb1ELb0ELb0EEENS1_19SingleTileSchedulerILb1ELb0ELb1ELi128EEEEEEEEEvNT_6ParamsE)
        /*002c*/ 	.word	0x00000000


	//----- nvinfo : EIATTR_REGCOUNT
	.align		4
.L_18:
        /*0030*/ 	.byte	0x04, 0x2f
        /*0032*/ 	.short	(.L_20 - .L_19)
	.align		4
.L_19:
        /*0034*/ 	.word	index@(_ZN7cutlass13device_kernelIN5flash19enable_sm80_to_sm89INS1_16FlashAttnFwdSm80INS1_25CollectiveMainloopFwdSm80ILi4ELi1ELb0EN4cute5tupleIJNS5_1CILi128EEENS7_ILi112EEENS7_ILi64EEEEEELi64ENS_6half_tEfNS_4arch4Sm80ELb1ELb0ELb0ELb0ELb1ELb0ELb1ELb0EEENS1_21CollectiveEpilogueFwdINS6_IJS8_SA_S9_EEENS6_IJNS7_ILi1EEESI_SI_EEESC_SE_Li128ELb0ELb1ELb0ELb0EEENS1_30DynamicPersistentTileSchedulerILi128ELi128ELb0ELb1ELb0EEEEEEEEEvNT_6ParamsE)
        /*0038*/ 	.word	0x00000004


	//----- nvinfo : EIATTR_FRAME_SIZE
	.align		4
.L_20:
        /*003c*/ 	.byte	0x04, 0x11
        /*003e*/ 	.short	(.L_22 - .L_21)
	.align		4
.L_21:
        /*0040*/ 	.word	index@(_ZN7cutlass13device_kernelIN5flash19enable_sm80_to_sm89INS1_16FlashAttnFwdSm80INS1_25CollectiveMainloopFwdSm80ILi4ELi1ELb0EN4cute5tupleIJNS5_1CILi128EEENS7_ILi112EEENS7_ILi64EEEEEELi64ENS_6half_tEfNS_4arch4Sm80ELb1ELb0ELb0ELb0ELb1ELb0ELb1ELb0EEENS1_21CollectiveEpilogueFwdINS6_IJS8_SA_S9_EEENS6_IJNS7_ILi1EEESI_SI_EEESC_SE_Li128ELb0ELb1ELb0ELb0EEENS1_30DynamicPersistentTileSchedulerILi128ELi128ELb0ELb1ELb0EEEEEEEEEvNT_6ParamsE)
        /*0044*/ 	.word	0x00000000


	//----- nvinfo : EIATTR_REGCOUNT
	.align		4
.L_22:
        /*0048*/ 	.byte	0x04, 0x2f
        /*004a*/ 	.short	(.L_24 - .L_23)
	.align		4
.L_23:
        /*004c*/ 	.word	index@(_ZN7cutlass13device_kernelIN5flash19enable_sm80_to_sm89INS1_16FlashAttnFwdSm80INS1_25CollectiveMainloopFwdSm80ILi4ELi1ELb0EN4cute5tupleIJNS5_1CILi128EEENS7_ILi96EEENS7_ILi64EEEEEELi64ENS_6half_tEfNS_4arch4Sm80ELb0ELb1ELb0ELb1ELb1ELb1ELb1ELb0EEENS1_21CollectiveEpilogueFwdINS6_IJS8_SA_S9_EEENS6_IJNS7_ILi1EEESI_SI_EEESC_SE_Li128ELb1ELb1ELb0ELb0EEENS1_19SingleTileSchedulerILb1ELb0ELb1ELi128EEEEEEEEEvNT_6ParamsE)
        /*0050*/ 	.word	0x00000004


	//----- nvinfo : EIATTR_FRAME_SIZE
	.align		4
.L_24:
        /*0054*/ 	.byte	0x04, 0x11
        /*0056*/ 	.short	(.L_26 - .L_25)
	.align		4
.L_25:
        /*0058*/ 	.word	index@(_ZN7cutlass13device_kernelIN5flash19enable_sm80_to_sm89INS1_16FlashAttnFwdSm80INS1_25CollectiveMainloopFwdSm80ILi4ELi1ELb0EN4cute5tupleIJNS5_1CILi128EEENS7_ILi96EEENS7_ILi64EEEEEELi64ENS_6half_tEfNS_4arch4Sm80ELb0ELb1ELb0ELb1ELb1ELb1ELb1ELb0EEENS1_21CollectiveEpilogueFwdINS6_IJS8_SA_S9_EEENS6_IJNS7_ILi1EEESI_SI_EEESC_SE_Li128ELb1ELb1ELb0ELb0EEENS1_19SingleTileSchedulerILb1ELb0ELb1ELi128EEEEEEEEEvNT_6ParamsE)
        /*005c*/ 	.word	0x00000000


	//----- nvinfo : EIATTR_REGCOUNT
	.align		4
.L_26:
        /*0060*/ 	.byte	0x04, 0x2f
        /*0062*/ 	.short	(.L_28 - .L_27)
	.align		4
.L_27:
        /*0064*/ 	.word	index@(_ZN7cutlass13device_kernelIN5flash19enable_sm80_to_sm89INS1_16FlashAttnFwdSm80INS1_25CollectiveMainloopFwdSm80ILi4ELi1ELb0EN4cute5tupleIJNS5_1CILi128EEENS7_ILi96EEENS7_ILi64EEEEEELi64ENS_6half_tEfNS_4arch4Sm80ELb0ELb1ELb0ELb1ELb1ELb0ELb1ELb0EEENS1_21CollectiveEpilogueFwdINS6_IJS8_SA_S9_EEENS6_IJNS7_ILi1EEESI_SI_EEESC_SE_Li128ELb1ELb1ELb0ELb0EEENS1_19SingleTileSchedulerILb1ELb0ELb1ELi128EEEEEEEEEvNT_6ParamsE)
        /*0068*/ 	.word	0x00000004


	//----- nvinfo : EIATTR_FRAME_SIZE
	.align		4
.L_28:
        /*006c*/ 	.byte	0x04, 0x11
        /*006e*/ 	.short	(.L_30 - .L_29)
	.align		4
.L_29:
        /*0070*/ 	.word	index@(_ZN7cutlass13device_kernelIN5flash19enable_sm80_to_sm89INS1_16FlashAttnFwdSm80INS1_25CollectiveMainloopFwdSm80ILi4ELi1ELb0EN4cute5tupleIJNS5_1CILi128EEENS7_ILi96EEENS7_ILi64EEEEEELi64ENS_6half_tEfNS_4arch4Sm80ELb0ELb1ELb0ELb1ELb1ELb0ELb1ELb0EEENS1_21CollectiveEpilogueFwdINS6_IJS8_SA_S9_EEENS6_IJNS7_ILi1EEESI_SI_EEESC_SE_Li128ELb1ELb1ELb0ELb0EEENS1_19SingleTileSchedulerILb1ELb0ELb1ELi128EEEEEEEEEvNT_6ParamsE)
        /*0074*/ 	.word	0x00000000


	//----- nvinfo : EIATTR_REGCOUNT
	.align		4
.L_30:
        /*0078*/ 	.byte	0x04, 0x2f
        /*007a*/ 	.short	(.L_32 - .L_31)
	.align		4
.L_31:
        /*007c*/ 	.word	index@(_ZN7cutlass13device_kernelIN5flash19enable_sm80_to_sm89INS1_16FlashAttnFwdSm80INS1_25CollectiveMainloopFwdSm80ILi4ELi1ELb0EN4cute5tupleIJNS5_1CILi128EEENS7_ILi96EEENS7_ILi64EEEEEELi64ENS_6half_tEfNS_4arch4Sm80ELb0ELb1ELb0ELb0ELb1ELb0ELb1ELb0EEENS1_21CollectiveEpilogueFwdINS6_IJS8_SA_S9_EEENS6_IJNS7_ILi1EEESI_SI_EEESC_SE_Li128ELb0ELb1ELb0ELb0EEENS1_19SingleTileSchedulerILb0ELb0ELb1ELi128EEEEEEEEEvNT_6ParamsE)
        /*0080*/ 	.word	0x00000004


	//----- nvinfo : EIATTR_FRAME_SIZE
	.align		4
.L_32:
        /*0084*/ 	.byte	0x04, 0x11
        /*0086*/ 	.short	(.L_34 - .L_33)
	.align		4
.L_33:
        /*0088*/ 	.word	index@(_ZN7cutlass13device_kernelIN5flash19enable_sm80_to_sm89INS1_16FlashAttnFwdSm80INS1_25CollectiveMainloopFwdSm80ILi4ELi1ELb0EN4cute5tupleIJNS5_1CILi128EEENS7_ILi96EEENS7_ILi64EEEEEELi64ENS_6half_tEfNS_4arch4Sm80ELb0ELb1ELb0ELb0ELb1ELb0ELb1ELb0EEENS1_21CollectiveEpilogueFwdINS6_IJS8_SA_S9_EEENS6_IJNS7_ILi1EEESI_SI_EEESC_SE_Li128ELb0ELb1ELb0ELb0EEENS1_19SingleTileSchedulerILb0ELb0ELb1ELi128EEEEEEEEEvNT_6ParamsE)
        /*008c*/ 	.word	0x00000000


	//----- nvinfo : EIATTR_REGCOUNT
	.align		4
.L_34:
        /*0090*/ 	.byte	0x04, 0x2f
        /*0092*/ 	.short	(.L_36 - .L_35)
	.align		4
.L_35:
        /*0094*/ 	.word	index@(_ZN7cutlass13device_kernelIN5flash19enable_sm80_to_sm89INS1_16FlashAttnFwdSm80INS1_25CollectiveMainloopFwdSm80ILi4ELi1ELb0EN4cute5tupleIJNS5_1CILi128EEENS7_ILi112EEENS7_ILi64EEEEEELi64ENS_6half_tEfNS_4arch4Sm80ELb0ELb0ELb0ELb1ELb1ELb1ELb1ELb0EEENS1_21CollectiveEpilogueFwdINS6_IJS8_SA_S9_EEENS6_IJNS7_ILi1EEESI_SI_EEESC_SE_Li128ELb1ELb1ELb0ELb0EEENS1_19SingleTileSchedulerILb1ELb0ELb1ELi128EEEEEEEEEvNT_6ParamsE)
        /*0098*/ 	.word	0x00000004


	//----- nvinfo : EIATTR_FRAME_SIZE
	.align		4
.L_36:
        /*009c*/ 	.byte	0x04, 0x11
        /*009e*/ 	.short	(.L_38 - .L_37)
	.align		4
.L_37:
        /*00a0*/ 	.word	index@(_ZN7cutlass13device_kernelIN5flash19enable_sm80_to_sm89INS1_16FlashAttnFwdSm80INS1_25CollectiveMainloopFwdSm80ILi4ELi1ELb0EN4cute5tupleIJNS5_1CILi128EEENS7_ILi112EEENS7_ILi64EEEEEELi64ENS_6half_tEfNS_4arch4Sm80ELb0ELb0ELb0ELb1ELb1ELb1ELb1ELb0EEENS1_21CollectiveEpilogueFwdINS6_IJS8_SA_S9_EEENS6_IJNS7_ILi1EEESI_SI_EEESC_SE_Li128ELb1ELb1ELb0ELb0EEENS1_19SingleTileSchedulerILb1ELb0ELb1ELi128EEEEEEEEEvNT_6ParamsE)
        /*00a4*/ 	.word	0x00000000


	//----- nvinfo : EIATTR_REGCOUNT
	.align		4
.L_38:
        /*00a8*/ 	.byte	0x04, 0x2f
        /*00aa*/ 	.short	(.L_40 - .L_39)
	.align		4
.L_39:
        /*00ac*/ 	.word	index@(_ZN7cutlass13device_kernelIN5flash19enable_sm80_to_sm89INS1_16FlashAttnFwdSm80INS1_25CollectiveMainloopFwdSm80ILi4ELi1ELb0EN4cute5tupleIJNS5_1CILi128EEENS7_ILi112EEENS7_ILi64EEEEEELi64ENS_6half_tEfNS_4arch4Sm80ELb0ELb0ELb0ELb1ELb1ELb0ELb1ELb0EEENS1_21CollectiveEpilogueFwdINS6_IJS8_SA_S9_EEENS6_IJNS7_ILi1EEESI_SI_EEESC_SE_Li128ELb1ELb1ELb0ELb0EEENS1_19SingleTileSchedulerILb1ELb0ELb1ELi128EEEEEEEEEvNT_6ParamsE)
        /*00b0*/ 	.word	0x00000004


	//----- nvinfo : EIATTR_FRAME_SIZE
	.align		4
.L_40:
        /*00b4*/ 	.byte	0x04, 0x11
        /*00b6*/ 	.short	(.L_42 - .L_41)
	.align		4
.L_41:
        /*00b8*/ 	.word	index@(_ZN7cutlass13device_kernelIN5flash19enable_sm80_to_sm89INS1_16FlashAttnFwdSm80INS1_25CollectiveMainloopFwdSm80ILi4ELi1ELb0EN4cute5tupleIJNS5_1CILi128EEENS7_ILi112EEENS7_ILi64EEEEEELi64ENS_6half_tEfNS_4arch4Sm80ELb0ELb0ELb0ELb1ELb1ELb0ELb1ELb0EEENS1_21CollectiveEpilogueFwdINS6_IJS8_SA_S9_EEENS6_IJNS7_ILi1EEESI_SI_EEESC_SE_Li128ELb1ELb1ELb0ELb0EEENS1_19SingleTileSchedulerILb1ELb0ELb1ELi128EEEEEEEEEvNT_6ParamsE)
        /*00bc*/ 	.word	0x00000000


	//----- nvinfo : EIATTR_REGCOUNT
	.align		4
.L_42:
        /*00c0*/ 	.byte	0x04, 0x2f
        /*00c2*/ 	.short	(.L_44 - .L_43)
	.align		4
.L_43:
        /*00c4*/ 	.word	index@(_ZN7cutlass13device_kernelIN5flash19enable_sm80_to_sm89INS1_16FlashAttnFwdSm80INS1_25CollectiveMainloopFwdSm80ILi4ELi1ELb0EN4cute5tupleIJNS5_1CILi128EEENS7_ILi112EEENS7_ILi64EEEEEELi64ENS_6half_tEfNS_4arch4Sm80ELb0ELb0ELb0ELb0ELb1ELb0ELb1ELb0EEENS1_21CollectiveEpilogueFwdINS6_IJS8_SA_S9_EEENS6_IJNS7_ILi1EEESI_SI_EEESC_SE_Li128ELb0ELb1ELb0ELb0EEENS1_19SingleTileSchedulerILb0ELb0ELb1ELi128EEEEEEEEEvNT_6ParamsE)
        /*00c8*/ 	.word	0x00000004


	//----- nvinfo : EIATTR_FRAME_SIZE
	.align		4
.L_44:
        /*00cc*/ 	.byte	0x04, 0x11
        /*00ce*/ 	.short	(.L_46 - .L_45)
	.align		4
.L_45:
        /*00d0*/ 	.word	index@(_ZN7cutlass13device_kernelIN5flash19enable_sm80_to_sm89INS1_16FlashAttnFwdSm80INS1_25CollectiveMainloopFwdSm80ILi4ELi1ELb0EN4cute5tupleIJNS5_1CILi128EEENS7_ILi112EEENS7_ILi64EEEEEELi64ENS_6half_tEfNS_4arch4Sm80ELb0ELb0ELb0ELb0ELb1ELb0ELb1ELb0EEENS1_21CollectiveEpilogueFwdINS6_IJS8_SA_S9_EEENS6_IJNS7_ILi1EEESI_SI_EEESC_SE_Li128ELb0ELb1ELb0ELb0EEENS1_19SingleTileSchedulerILb0ELb0ELb1ELi128EEEEEEEEEvNT_6ParamsE)
        /*00d4*/ 	.word	0x00000000


	//----- nvinfo : EIATTR_MIN_STACK_SIZE
	.align		4
.L_46:
        /*00d8*/ 	.byte	0x04, 0x12
        /*00da*/ 	.short	(.L_48 - .L_47)
	.align		4
.L_47:
        /*00dc*/ 	.word	index@(_ZN7cutlass13device_kernelIN5flash19enable_sm80_to_sm89INS1_16FlashAttnFwdSm80INS1_25CollectiveMainloopFwdSm80ILi4ELi1ELb0EN4cute5tupleIJNS5_1CILi128EEENS7_ILi112EEENS7_ILi64EEEEEELi64ENS_6half_tEfNS_4arch4Sm80ELb0ELb0ELb0ELb0ELb1ELb0ELb1ELb0EEENS1_21CollectiveEpilogueFwdINS6_IJS8_SA_S9_EEENS6_IJNS7_ILi1EEESI_SI_EEESC_SE_Li128ELb0ELb1ELb0ELb0EEENS1_19SingleTileSchedulerILb0ELb0ELb1ELi128EEEEEEEEEvNT_6ParamsE)
        /*00e0*/ 	.word	0x00000000


	//----- nvinfo : EIATTR_MIN_STACK_SIZE
	.align		4
.L_48:
        /*00e4*/ 	.byte	0x04, 0x12
        /*00e6*/ 	.short	(.L_50 - .L_49)
	.align		4
.L_49:
        /*00e8*/ 	.word	index@(_ZN7cutlass13device_kernelIN5flash19enable_sm80_to_sm89INS1_16FlashAttnFwdSm80INS1_25CollectiveMainloopFwdSm80ILi4ELi1ELb0EN4cute5tupleIJNS5_1CILi128EEENS7_ILi112EEENS7_ILi64EEEEEELi64ENS_6half_tEfNS_4arch4Sm80ELb0ELb0ELb0ELb1ELb1ELb0ELb1ELb0EEENS1_21CollectiveEpilogueFwdINS6_IJS8_SA_S9_EEENS6_IJNS7_ILi1EEESI_SI_EEESC_SE_Li128ELb1ELb1ELb0ELb0EEENS1_19SingleTileSchedulerILb1ELb0ELb1ELi128EEEEEEEEEvNT_6ParamsE)
        /*00ec*/ 	.word	0x00000000


	//----- nvinfo : EIATTR_MIN_STACK_SIZE
	.align		4
.L_50:
        /*00f0*/ 	.byte	0x04, 0x12
        /*00f2*/ 	.short	(.L_52 - .L_51)
	.align		4
.L_51:
        /*00f4*/ 	.word	index@(_ZN7cutlass13device_kernelIN5flash19enable_sm80_to_sm89INS1_16FlashAttnFwdSm80INS1_25CollectiveMainloopFwdSm80ILi4ELi1ELb0EN4cute5tupleIJNS5_1CILi128EEENS7_ILi112EEENS7_ILi64EEEEEELi64ENS_6half_tEfNS_4arch4Sm80ELb0ELb0ELb0ELb1ELb1ELb1ELb1ELb0EEENS1_21CollectiveEpilogueFwdINS6_IJS8_SA_S9_EEENS6_IJNS7_ILi1EEESI_SI_EEESC_SE_Li128ELb1ELb1ELb0ELb0EEENS1_19SingleTileSchedulerILb1ELb0ELb1ELi128EEEEEEEEEvNT_6ParamsE)
        /*00f8*/ 	.word	0x00000000


	//----- nvinfo : EIATTR_MIN_STACK_SIZE
	.align		4
.L_52:
        /*00fc*/ 	.byte	0x04, 0x12
        /*00fe*/ 	.short	(.L_54 - .L_53)
	.align		4
.L_53:
        /*0100*/ 	.word	index@(_ZN7cutlass13device_kernelIN5flash19enable_sm80_to_sm89INS1_16FlashAttnFwdSm80INS1_25CollectiveMainloopFwdSm80ILi4ELi1ELb0EN4cute5tupleIJNS5_1CILi128EEENS7_ILi96EEENS7_ILi64EEEEEELi64ENS_6half_tEfNS_4arch4Sm80ELb0ELb1ELb0ELb0ELb1ELb0ELb1ELb0EEENS1_21CollectiveEpilogueFwdINS6_IJS8_SA_S9_EEENS6_IJNS7_ILi1EEESI_SI_EEESC_SE_Li128ELb0ELb1ELb0ELb0EEENS1_19SingleTileSchedulerILb0ELb0ELb1ELi128EEEEEEEEEvNT_6ParamsE)
        /*0104*/ 	.word	0x00000000


	//----- nvinfo : EIATTR_MIN_STACK_SIZE
	.align		4
.L_54:
        /*0108*/ 	.byte	0x04, 0x12
        /*010a*/ 	.short	(.L_56 - .L_55)
	.align		4
.L_55:
        /*010c*/ 	.word	index@(_ZN7cutlass13device_kernelIN5flash19enable_sm80_to_sm89INS1_16FlashAttnFwdSm80INS1_25CollectiveMainloopFwdSm80ILi4ELi1ELb0EN4cute5tupleIJNS5_1CILi128EEENS7_ILi96EEENS7_ILi64EEEEEELi64ENS_6half_tEfNS_4arch4Sm80ELb0ELb1ELb0ELb1ELb1ELb0ELb1ELb0EEENS1_21CollectiveEpilogueFwdINS6_IJS8_SA_S9_EEENS6_IJNS7_ILi1EEESI_SI_EEESC_SE_Li128ELb1ELb1ELb0ELb0EEENS1_19SingleTileSchedulerILb1ELb0ELb1ELi128EEEEEEEEEvNT_6ParamsE)
        /*0110*/ 	.word	0x00000000


	//----- nvinfo : EIATTR_MIN_STACK_SIZE
	.align		4
.L_56:
        /*0114*/ 	.byte	0x04, 0x12
        /*0116*/ 	.short	(.L_58 - .L_57)
	.align		4
.L_57:
        /*0118*/ 	.word	index@(_ZN7cutlass13device_kernelIN5flash19enable_sm80_to_sm89INS1_16FlashAttnFwdSm80INS1_25CollectiveMainloopFwdSm80ILi4ELi1ELb0EN4cute5tupleIJNS5_1CILi128EEENS7_ILi96EEENS7_ILi64EEEEEELi64ENS_6half_tEfNS_4arch4Sm80ELb0ELb1ELb0ELb1ELb1ELb1ELb1ELb0EEENS1_21CollectiveEpilogueFwdINS6_IJS8_SA_S9_EEENS6_IJNS7_ILi1EEESI_SI_EEESC_SE_Li128ELb1ELb1ELb0ELb0EEENS1_19SingleTileSchedulerILb1ELb0ELb1ELi128EEEEEEEEEvNT_6ParamsE)
        /*011c*/ 	.word	0x00000000


	//----- nvinfo : EIATTR_MIN_STACK_SIZE
	.align		4
.L_58:
        /*0120*/ 	.byte	0x04, 0x12
        /*0122*/ 	.short	(.L_60 - .L_59)
	.align		4
.L_59:
        /*0124*/ 	.word	index@(_ZN7cutlass13device_kernelIN5flash19enable_sm80_to_sm89INS1_16FlashAttnFwdSm80INS1_25CollectiveMainloopFwdSm80ILi4ELi1ELb0EN4cute5tupleIJNS5_1CILi128EEENS7_ILi112EEENS7_ILi64EEEEEELi64ENS_6half_tEfNS_4arch4Sm80ELb1ELb0ELb0ELb0ELb1ELb0ELb1ELb0EEENS1_21CollectiveEpilogueFwdINS6_IJS8_SA_S9_EEENS6_IJNS7_ILi1EEESI_SI_EEESC_SE_Li128ELb0ELb1ELb0ELb0EEENS1_30DynamicPersistentTileSchedulerILi128ELi128ELb0ELb1ELb0EEEEEEEEEvNT_6ParamsE)
        /*0128*/ 	.word	0x00000000


	//----- nvinfo : EIATTR_MIN_STACK_SIZE
	.align		4
.L_60:
        /*012c*/ 	.byte	0x04, 0x12
        /*012e*/ 	.short	(.L_62 - .L_61)
	.align		4
.L_61:
        /*0130*/ 	.word	index@(_ZN7cutlass13device_kernelIN5flash19enable_sm80_to_sm89INS1_16FlashAttnFwdSm80INS1_25CollectiveMainloopFwdSm80ILi4ELi1ELb0EN4cute5tupleIJNS5_1CILi128EEENS7_ILi112EEENS7_ILi64EEEEEELi64ENS_6half_tEfNS_4arch4Sm80ELb1ELb0ELb0ELb1ELb1ELb0ELb1ELb0EEENS1_21CollectiveEpilogueFwdINS6_IJS8_SA_S9_EEENS6_IJNS7_ILi1EEESI_SI_EEESC_SE_Li128ELb1ELb1ELb0ELb0EEENS1_19SingleTileSchedulerILb1ELb0ELb1ELi128EEEEEEEEEvNT_6ParamsE)
        /*0134*/ 	.word	0x00000000


	//----- nvinfo : EIATTR_MIN_STACK_SIZE
	.align		4
.L_62:
        /*0138*/ 	.byte	0x04, 0x12
        /*013a*/ 	.short	(.L_64 - .L_63)
	.align		4
.L_63:
        /*013c*/ 	.word	index@(_ZN7cutlass13device_kernelIN5flash19enable_sm80_to_sm89INS1_16FlashAttnFwdSm80INS1_25CollectiveMainloopFwdSm80ILi4ELi1ELb0EN4cute5tupleIJNS5_1CILi128EEENS7_ILi112EEENS7_ILi64EEEEEELi64ENS_6half_tEfNS_4arch4Sm80ELb1ELb0ELb0ELb1ELb1ELb1ELb1ELb0EEENS1_21CollectiveEpilogueFwdINS6_IJS8_SA_S9_EEENS6_IJNS7_ILi1EEESI_SI_EEESC_SE_Li128ELb1ELb1ELb0ELb0EEENS1_19SingleTileSchedulerILb1ELb0ELb1ELi128EEEEEEEEEvNT_6ParamsE)
        /*0140*/ 	.word	0x00000000
.L_64:


//--------------------- .nv.compat                --------------------------
	.section	.nv.compat,"",@"SHT_CUDA_COMPAT_INFO"
	.align	4
        /*0000*/ 	.byte	0x02, 0x09, 0x01, 0x00, 0x02, 0x02, 0x01, 0x00, 0x02, 0x05, 0x05, 0x00, 0x03, 0x07, 0x01, 0x01
        /*0010*/ 	.byte	0x02, 0x03, 0x00, 0x00, 0x02, 0x06, 0x01, 0x00, 0x04, 0x0b, 0x08, 0x00, 0x00, 0x00, 0x00, 0x00
        /*0020*/ 	.byte	0x00, 0x00, 0x00, 0x00


//--------------------- .nv.info._ZN7cutlass13device_kernelIN5flash19enable_sm80_to_sm89INS1_16FlashAttnFwdSm80INS1_25CollectiveMainloopFwdSm80ILi4ELi1ELb0EN4cute5tupleIJNS5_1CILi128EEENS7_ILi112EEENS7_ILi64EEEEEELi64ENS_6half_tEfNS_4arch4Sm80ELb0ELb0ELb0ELb0ELb1ELb0ELb1ELb0EEENS1_21CollectiveEpilogueFwdINS6_IJS8_SA_S9_EEENS6_IJNS7_ILi1EEESI_SI_EEESC_SE_Li128ELb0ELb1ELb0ELb0EEENS1_19SingleTileSchedulerILb0ELb0ELb1ELi128EEEEEEEEEvNT_6ParamsE --------------------------
	.section	.nv.info._ZN7cutlass13device_kernelIN5flash19enable_sm80_to_sm89INS1_16FlashAttnFwdSm80INS1_25CollectiveMainloopFwdSm80ILi4ELi1ELb0EN4cute5tupleIJNS5_1CILi128EEENS7_ILi112EEENS7_ILi64EEEEEELi64ENS_6half_tEfNS_4arch4Sm80ELb0ELb0ELb0ELb0ELb1ELb0ELb1ELb0EEENS1_21CollectiveEpilogueFwdINS6_IJS8_SA_S9_EEENS6_IJNS7_ILi1EEESI_SI_EEESC_SE_Li128ELb0ELb1ELb0ELb0EEENS1_19SingleTileSchedulerILb0ELb0ELb1ELi128EEEEEEEEEvNT_6ParamsE,"",@"SHT_CUDA_INFO"
	.sectionflags	@""
	.align	4


	//----- nvinfo : EIATTR_CUDA_API_VERSION
	.align		4
        /*0000*/ 	.byte	0x04, 0x37
        /*0002*/ 	.short	(.L_66 - .L_65)
.L_65:
        /*0004*/ 	.word	0x00000082


	//----- nvinfo : EIATTR_KPARAM_INFO
	.align		4
.L_66:
        /*0008*/ 	.byte	0x04, 0x17
        /*000a*/ 	.short	(.L_68 - .L_67)
.L_67:
        /*000c*/ 	.word	0x00000000
        /*0010*/ 	.short	0x0000
        /*0012*/ 	.short	0x0000
        /*0014*/ 	.byte	0x00, 0xf0, 0x61, 0x10


	//----- nvinfo : EIATTR_SPARSE_MMA_MASK
	.align		4
.L_68:
        /*0018*/ 	.byte	0x03, 0x50
        /*001a*/ 	.short	0x0000


	//----- nvinfo : EIATTR_MAXREG_COUNT
	.align		4
        /*001c*/ 	.byte	0x03, 0x1b
        /*001e*/ 	.short	0x00ff


	//----- nvinfo : EIATTR_MERCURY_ISA_VERSION
	.align		4
        /*0020*/ 	.byte	0x03, 0x5f
        /*0022*/ 	.short	0x0101


	//----- nvinfo : EIATTR_EXIT_INSTR_OFFSETS
	.align		4
        /*0024*/ 	.byte	0x04, 0x1c
        /*0026*/ 	.short	(.L_70 - .L_69)


	//   ....[0]....
.L_69:
        /*0028*/ 	.word	0x00000010


	//----- nvinfo : EIATTR_MAX_THREADS
	.align		4
.L_70:
        /*002c*/ 	.byte	0x04, 0x05
        /*002e*/ 	.short	(.L_72 - .L_71)
.L_71:
        /*0030*/ 	.word	0x00000080
        /*0034*/ 	.word	0x00000001
        /*0038*/ 	.word	0x00000001


	//----- nvinfo : EIATTR_CBANK_PARAM_SIZE
	.align		4
.L_72:
        /*003c*/ 	.byte	0x03, 0x19
        /*003e*/ 	.short	0x0418


	//----- nvinfo : EIATTR_PARAM_CBANK
	.align		4
        /*0040*/ 	.byte	0x04, 0x0a
        /*0042*/ 	.short	(.L_74 - .L_73)
	.align		4
.L_73:
        /*0044*/ 	.word	index@(.nv.constant0._ZN7cutlass13device_kernelIN5flash19enable_sm80_to_sm89INS1_16FlashAttnFwdSm80INS1_25CollectiveMainloopFwdSm80ILi4ELi1ELb0EN4cute5tupleIJNS5_1CILi128EEENS7_ILi112EEENS7_ILi64EEEEEELi64ENS_6half_tEfNS_4arch4Sm80ELb0ELb0ELb0ELb0ELb1ELb0ELb1ELb0EEENS1_21CollectiveEpilogueFwdINS6_IJS8_SA_S9_EEENS6_IJNS7_ILi1EEESI_SI_EEESC_SE_Li128ELb0ELb1ELb0ELb0EEENS1_19SingleTileSchedulerILb0ELb0ELb1ELi128EEEEEEEEEvNT_6ParamsE)
        /*0048*/ 	.short	0x0210
        /*004a*/ 	.short	0x0418


	//----- nvinfo : EIATTR_SW_WAR
	.align		4
.L_74:
        /*004c*/ 	.byte	0x04, 0x36
        /*004e*/ 	.short	(.L_76 - .L_75)
.L_75:
        /*0050*/ 	.word	0x00000008
.L_76:


//--------------------- .nv.info._ZN7cutlass13device_kernelIN5flash19enable_sm80_to_sm89INS1_16FlashAttnFwdSm80INS1_25CollectiveMainloopFwdSm80ILi4ELi1ELb0EN4cute5tupleIJNS5_1CILi128EEENS7_ILi112EEENS7_ILi64EEEEEELi64ENS_6half_tEfNS_4arch4Sm80ELb0ELb0ELb0ELb1ELb1ELb0ELb1ELb0EEENS1_21CollectiveEpilogueFwdINS6_IJS8_SA_S9_EEENS6_IJNS7_ILi1EEESI_SI_EEESC_SE_Li128ELb1ELb1ELb0ELb0EEENS1_19SingleTileSchedulerILb1ELb0ELb1ELi128EEEEEEEEEvNT_6ParamsE --------------------------
	.section	.nv.info._ZN7cutlass13device_kernelIN5flash19enable_sm80_to_sm89INS1_16FlashAttnFwdSm80INS1_25CollectiveMainloopFwdSm80ILi4ELi1ELb0EN4cute5tupleIJNS5_1CILi128EEENS7_ILi112EEENS7_ILi64EEEEEELi64ENS_6half_tEfNS_4arch4Sm80ELb0ELb0ELb0ELb1ELb1ELb0ELb1ELb0EEENS1_21CollectiveEpilogueFwdINS6_IJS8_SA_S9_EEENS6_IJNS7_ILi1EEESI_SI_EEESC_SE_Li128ELb1ELb1ELb0ELb0EEENS1_19SingleTileSchedulerILb1ELb0ELb1ELi128EEEEEEEEEvNT_6ParamsE,"",@"SHT_CUDA_INFO"
	.sectionflags	@""
	.align	4


	//----- nvinfo : EIATTR_CUDA_API_VERSION
	.align		4
        /*0000*/ 	.byte	0x04, 0x37
        /*0002*/ 	.short	(.L_78 - .L_77)
.L_77:
        /*0004*/ 	.word	0x00000082


	//----- nvinfo : EIATTR_KPARAM_INFO
	.align		4
.L_78:
        /*0008*/ 	.byte	0x04, 0x17
        /*000a*/ 	.short	(.L_80 - .L_79)
.L_79:
        /*000c*/ 	.word	0x00000000
        /*0010*/ 	.short	0x0000
        /*0012*/ 	.short	0x0000
        /*0014*/ 	.byte	0x00, 0xf0, 0x61, 0x10


	//----- nvinfo : EIATTR_SPARSE_MMA_MASK
	.align		4
.L_80:
        /*0018*/ 	.byte	0x03, 0x50
        /*001a*/ 	.short	0x0000


	//----- nvinfo : EIATTR_MAXREG_COUNT
	.align		4
        /*001c*/ 	.byte	0x03, 0x1b
        /*001e*/ 	.short	0x00ff


	//----- nvinfo : EIATTR_MERCURY_ISA_VERSION
	.align		4
        /*0020*/ 	.byte	0x03, 0x5f
        /*0022*/ 	.short	0x0101


	//----- nvinfo : EIATTR_EXIT_INSTR_OFFSETS
	.align		4
        /*0024*/ 	.byte	0x04, 0x1c
        /*0026*/ 	.short	(.L_82 - .L_81)


	//   ....[0]....
.L_81:
        /*0028*/ 	.word	0x00000010


	//----- nvinfo : EIATTR_MAX_THREADS
	.align		4
.L_82:
        /*002c*/ 	.byte	0x04, 0x05
        /*002e*/ 	.short	(.L_84 - .L_83)
.L_83:
        /*0030*/ 	.word	0x00000080
        /*0034*/ 	.word	0x00000001
        /*0038*/ 	.word	0x00000001


	//----- nvinfo : EIATTR_CBANK_PARAM_SIZE
	.align		4
.L_84:
        /*003c*/ 	.byte	0x03, 0x19
        /*003e*/ 	.short	0x0418


	//----- nvinfo : EIATTR_PARAM_CBANK
	.align		4
        /*0040*/ 	.byte	0x04, 0x0a
        /*0042*/ 	.short	(.L_86 - .L_85)
	.align		4
.L_85:
        /*0044*/ 	.word	index@(.nv.constant0._ZN7cutlass13device_kernelIN5flash19enable_sm80_to_sm89INS1_16FlashAttnFwdSm80INS1_25CollectiveMainloopFwdSm80ILi4ELi1ELb0EN4cute5tupleIJNS5_1CILi128EEENS7_ILi112EEENS7_ILi64EEEEEELi64ENS_6half_tEfNS_4arch4Sm80ELb0ELb0ELb0ELb1ELb1ELb0ELb1ELb0EEENS1_21CollectiveEpilogueFwdINS6_IJS8_SA_S9_EEENS6_IJNS7_ILi1EEESI_SI_EEESC_SE_Li128ELb1ELb1ELb0ELb0EEENS1_19SingleTileSchedulerILb1ELb0ELb1ELi128EEEEEEEEEvNT_6ParamsE)
        /*0048*/ 	.short	0x0210
        /*004a*/ 	.short	0x0418


	//----- nvinfo : EIATTR_SW_WAR
	.align		4
.L_86:
        /*004c*/ 	.byte	0x04, 0x36
        /*004e*/ 	.short	(.L_88 - .L_87)
.L_87:
        /*0050*/ 	.word	0x00000008
.L_88:


//--------------------- .nv.info._ZN7cutlass13device_kernelIN5flash19enable_sm80_to_sm89INS1_16FlashAttnFwdSm80INS1_25CollectiveMainloopFwdSm80ILi4ELi1ELb0EN4cute5tupleIJNS5_1CILi128EEENS7_ILi112EEENS7_ILi64EEEEEELi64ENS_6half_tEfNS_4arch4Sm80ELb0ELb0ELb0ELb1ELb1ELb1ELb1ELb0EEENS1_21CollectiveEpilogueFwdINS6_IJS8_SA_S9_EEENS6_IJNS7_ILi1EEESI_SI_EEESC_SE_Li128ELb1ELb1ELb0ELb0EEENS1_19SingleTileSchedulerILb1ELb0ELb1ELi128EEEEEEEEEvNT_6ParamsE --------------------------
	.section	.nv.info._ZN7cutlass13device_kernelIN5flash19enable_sm80_to_sm89INS1_16FlashAttnFwdSm80INS1_25CollectiveMainloopFwdSm80ILi4ELi1ELb0EN4cute5tupleIJNS5_1CILi128EEENS7_ILi112EEENS7_ILi64EEEEEELi64ENS_6half_tEfNS_4arch4Sm80ELb0ELb0ELb0ELb1ELb1ELb1ELb1ELb0EEENS1_21CollectiveEpilogueFwdINS6_IJS8_SA_S9_EEENS6_IJNS7_ILi1EEESI_SI_EEESC_SE_Li128ELb1ELb1ELb0ELb0EEENS1_19SingleTileSchedulerILb1ELb0ELb1ELi128EEEEEEEEEvNT_6ParamsE,"",@"SHT_CUDA_INFO"
	.sectionflags	@""
	.align	4


	//----- nvinfo : EIATTR_CUDA_API_VERSION
	.align		4
        /*0000*/ 	.byte	0x04, 0x37
        /*0002*/ 	.short	(.L_90 - .L_89)
.L_89:
        /*0004*/ 	.word	0x00000082


	//----- nvinfo : EIATTR_KPARAM_INFO
	.align		4
.L_90:
        /*0008*/ 	.byte	0x04, 0x17
        /*000a*/ 	.short	(.L_92 - .L_91)
.L_91:
        /*000c*/ 	.word	0x00000000
        /*0010*/ 	.short	0x0000
        /*0012*/ 	.short	0x0000
        /*0014*/ 	.byte	0x00, 0xf0, 0x61, 0x10


	//----- nvinfo : EIATTR_SPARSE_MMA_MASK
	.align		4
.L_92:
        /*0018*/ 	.byte	0x03, 0x50
        /*001a*/ 	.short	0x0000


	//----- nvinfo : EIATTR_MAXREG_COUNT
	.align		4
        /*001c*/ 	.byte	0x03, 0x1b
        /*001e*/ 	.short	0x00ff


	//----- nvinfo : EIATTR_MERCURY_ISA_VERSION
	.align		4
        /*0020*/ 	.byte	0x03, 0x5f
        /*0022*/ 	.short	0x0101


	//----- nvinfo : EIATTR_EXIT_INSTR_OFFSETS
	.align		4
        /*0024*/ 	.byte	0x04, 0x1c
        /*0026*/ 	.short	(.L_94 - .L_93)


	//   ....[0]....
.L_93:
        /*0028*/ 	.word	0x00000010


	//----- nvinfo : EIATTR_MAX_THREADS
	.align		4
.L_94:
        /*002c*/ 	.byte	0x04, 0x05
        /*002e*/ 	.short	(.L_96 - .L_95)
.L_95:
        /*0030*/ 	.word	0x00000080
        /*0034*/ 	.word	0x00000001
        /*0038*/ 	.word	0x00000001


	//----- nvinfo : EIATTR_CBANK_PARAM_SIZE
	.align		4
.L_96:
        /*003c*/ 	.byte	0x03, 0x19
        /*003e*/ 	.short	0x0418


	//----- nvinfo : EIATTR_PARAM_CBANK
	.align		4
        /*0040*/ 	.byte	0x04, 0x0a
        /*0042*/ 	.short	(.L_98 - .L_97)
	.align		4
.L_97:
        /*0044*/ 	.word	index@(.nv.constant0._ZN7cutlass13device_kernelIN5flash19enable_sm80_to_sm89INS1_16FlashAttnFwdSm80INS1_25CollectiveMainloopFwdSm80ILi4ELi1ELb0EN4cute5tupleIJNS5_1CILi128EEENS7_ILi112EEENS7_ILi64EEEEEELi64ENS_6half_tEfNS_4arch4Sm80ELb0ELb0ELb0ELb1ELb1ELb1ELb1ELb0EEENS1_21CollectiveEpilogueFwdINS6_IJS8_SA_S9_EEENS6_IJNS7_ILi1EEESI_SI_EEESC_SE_Li128ELb1ELb1ELb0ELb0EEENS1_19SingleTileSchedulerILb1ELb0ELb1ELi128EEEEEEEEEvNT_6ParamsE)
        /*0048*/ 	.short	0x0210
        /*004a*/ 	.short	0x0418


	//----- nvinfo : EIATTR_SW_WAR
	.align		4
.L_98:
        /*004c*/ 	.byte	0x04, 0x36
        /*004e*/ 	.short	(.L_100 - .L_99)
.L_99:
        /*0050*/ 	.word	0x00000008
.L_100:


//--------------------- .nv.info._ZN7cutlass13device_kernelIN5flash19enable_sm80_to_sm89INS1_16FlashAttnFwdSm80INS1_25CollectiveMainloopFwdSm80ILi4ELi1ELb0EN4cute5tupleIJNS5_1CILi128EEENS7_ILi96EEENS7_ILi64EEEEEELi64ENS_6half_tEfNS_4arch4Sm80ELb0ELb1ELb0ELb0ELb1ELb0ELb1ELb0EEENS1_21CollectiveEpilogueFwdINS6_IJS8_SA_S9_EEENS6_IJNS7_ILi1EEESI_SI_EEESC_SE_Li128ELb0ELb1ELb0ELb0EEENS1_19SingleTileSchedulerILb0ELb0ELb1ELi128EEEEEEEEEvNT_6ParamsE --------------------------
	.section	.nv.info._ZN7cutlass13device_kernelIN5flash19enable_sm80_to_sm89INS1_16FlashAttnFwdSm80INS1_25CollectiveMainloopFwdSm80ILi4ELi1ELb0EN4cute5tupleIJNS5_1CILi128EEENS7_ILi96EEENS7_ILi64EEEEEELi64ENS_6half_tEfNS_4arch4Sm80ELb0ELb1ELb0ELb0ELb1ELb0ELb1ELb0EEENS1_21CollectiveEpilogueFwdINS6_IJS8_SA_S9_EEENS6_IJNS7_ILi1EEESI_SI_EEESC_SE_Li128ELb0ELb1ELb0ELb0EEENS1_19SingleTileSchedulerILb0ELb0ELb1ELi128EEEEEEEEEvNT_6ParamsE,"",@"SHT_CUDA_INFO"
	.sectionflags	@""
	.align	4


	//----- nvinfo : EIATTR_CUDA_API_VERSION
	.align		4
        /*0000*/ 	.byte	0x04, 0x37
        /*0002*/ 	.short	(.L_102 - .L_101)
.L_101:
        /*0004*/ 	.word	0x00000082


	//----- nvinfo : EIATTR_KPARAM_INFO
	.align		4
.L_102:
        /*0008*/ 	.byte	0x04, 0x17
        /*000a*/ 	.short	(.L_104 - .L_103)
.L_103:
        /*000c*/ 	.word	0x00000000
        /*0010*/ 	.short	0x0000
        /*0012*/ 	.short	0x0000
        /*0014*/ 	.byte	0x00, 0xf0, 0x61, 0x10


	//----- nvinfo : EIATTR_SPARSE_MMA_MASK
	.align		4
.L_104:
        /*0018*/ 	.byte	0x03, 0x50
        /*001a*/ 	.short	0x0000


	//----- nvinfo : EIATTR_MAXREG_COUNT
	.align		4
        /*001c*/ 	.byte	0x03, 0x1b
        /*001e*/ 	.short	0x00ff


	//----- nvinfo : EIATTR_MERCURY_ISA_VERSION
	.align		4
        /*0020*/ 	.byte	0x03, 0x5f
        /*0022*/ 	.short	0x0101


	//----- nvinfo : EIATTR_EXIT_INSTR_OFFSETS
	.align		4
        /*0024*/ 	.byte	0x04, 0x1c
        /*0026*/ 	.short	(.L_106 - .L_105)


	//   ....[0]....
.L_105:
        /*0028*/ 	.word	0x00000010


	//----- nvinfo : EIATTR_MAX_THREADS
	.align		4
.L_106:
        /*002c*/ 	.byte	0x04, 0x05
        /*002e*/ 	.short	(.L_108 - .L_107)
.L_107:
        /*0030*/ 	.word	0x00000080
        /*0034*/ 	.word	0x00000001
        /*0038*/ 	.word	0x00000001


	//----- nvinfo : EIATTR_CBANK_PARAM_SIZE
	.align		4
.L_108:
        /*003c*/ 	.byte	0x03, 0x19
        /*003e*/ 	.short	0x0418


	//----- nvinfo : EIATTR_PARAM_CBANK
	.align		4
        /*0040*/ 	.byte	0x04, 0x0a
        /*0042*/ 	.short	(.L_110 - .L_109)
	.align		4
.L_109:
        /*0044*/ 	.word	index@(.nv.constant0._ZN7cutlass13device_kernelIN5flash19enable_sm80_to_sm89INS1_16FlashAttnFwdSm80INS1_25CollectiveMainloopFwdSm80ILi4ELi1ELb0EN4cute5tupleIJNS5_1CILi128EEENS7_ILi96EEENS7_ILi64EEEEEELi64ENS_6half_tEfNS_4arch4Sm80ELb0ELb1ELb0ELb0ELb1ELb0ELb1ELb0EEENS1_21CollectiveEpilogueFwdINS6_IJS8_SA_S9_EEENS6_IJNS7_ILi1EEESI_SI_EEESC_SE_Li128ELb0ELb1ELb0ELb0EEENS1_19SingleTileSchedulerILb0ELb0ELb1ELi128EEEEEEEEEvNT_6ParamsE)
        /*0048*/ 	.short	0x0210
        /*004a*/ 	.short	0x0418


	//----- nvinfo : EIATTR_SW_WAR
	.align		4
.L_110:
        /*004c*/ 	.byte	0x04, 0x36
        /*004e*/ 	.short	(.L_112 - .L_111)
.L_111:
        /*0050*/ 	.word	0x00000008
.L_112:


//--------------------- .nv.info._ZN7cutlass13device_kernelIN5flash19enable_sm80_to_sm89INS1_16FlashAttnFwdSm80INS1_25CollectiveMainloopFwdSm80ILi4ELi1ELb0EN4cute5tupleIJNS5_1CILi128EEENS7_ILi96EEENS7_ILi64EEEEEELi64ENS_6half_tEfNS_4arch4Sm80ELb0ELb1ELb0ELb1ELb1ELb0ELb1ELb0EEENS1_21CollectiveEpilogueFwdINS6_IJS8_SA_S9_EEENS6_IJNS7_ILi1EEESI_SI_EEESC_SE_Li128ELb1ELb1ELb0ELb0EEENS1_19SingleTileSchedulerILb1ELb0ELb1ELi128EEEEEEEEEvNT_6ParamsE --------------------------
	.section	.nv.info._ZN7cutlass13device_kernelIN5flash19enable_sm80_to_sm89INS1_16FlashAttnFwdSm80INS1_25CollectiveMainloopFwdSm80ILi4ELi1ELb0EN4cute5tupleIJNS5_1CILi128EEENS7_ILi96EEENS7_ILi64EEEEEELi64ENS_6half_tEfNS_4arch4Sm80ELb0ELb1ELb0ELb1ELb1ELb0ELb1ELb0EEENS1_21CollectiveEpilogueFwdINS6_IJS8_SA_S9_EEENS6_IJNS7_ILi1EEESI_SI_EEESC_SE_Li128ELb1ELb1ELb0ELb0EEENS1_19SingleTileSchedulerILb1ELb0ELb1ELi128EEEEEEEEEvNT_6ParamsE,"",@"SHT_CUDA_INFO"
	.sectionflags	@""
	.align	4


	//----- nvinfo : EIATTR_CUDA_API_VERSION
	.align		4
        /*0000*/ 	.byte	0x04, 0x37
        /*0002*/ 	.short	(.L_114 - .L_113)
.L_113:
        /*0004*/ 	.word	0x00000082


	//----- nvinfo : EIATTR_KPARAM_INFO
	.align		4
.L_114:
        /*0008*/ 	.byte	0x04, 0x17
        /*000a*/ 	.short	(.L_116 - .L_115)
.L_115:
        /*000c*/ 	.word	0x00000000
        /*0010*/ 	.short	0x0000
        /*0012*/ 	.short	0x0000
        /*0014*/ 	.byte	0x00, 0xf0, 0x61, 0x10


	//----- nvinfo : EIATTR_SPARSE_MMA_MASK
	.align		4
.L_116:
        /*0018*/ 	.byte	0x03, 0x50
        /*001a*/ 	.short	0x0000


	//----- nvinfo : EIATTR_MAXREG_COUNT
	.align		4
        /*001c*/ 	.byte	0x03, 0x1b
        /*001e*/ 	.short	0x00ff


	//----- nvinfo : EIATTR_MERCURY_ISA_VERSION
	.align		4
        /*0020*/ 	.byte	0x03, 0x5f
        /*0022*/ 	.short	0x0101


	//----- nvinfo : EIATTR_EXIT_INSTR_OFFSETS
	.align		4
        /*0024*/ 	.byte	0x04, 0x1c
        /*0026*/ 	.short	(.L_118 - .L_117)


	//   ....[0]....
.L_117:
        /*0028*/ 	.word	0x00000010


	//----- nvinfo : EIATTR_MAX_THREADS
	.align		4
.L_118:
        /*002c*/ 	.byte	0x04, 0x05
        /*002e*/ 	.short	(.L_120 - .L_119)
.L_119:
        /*0030*/ 	.word	0x00000080
        /*0034*/ 	.word	0x00000001
        /*0038*/ 	.word	0x00000001


	//----- nvinfo : EIATTR_CBANK_PARAM_SIZE
	.align		4
.L_120:
        /*003c*/ 	.byte	0x03, 0x19
        /*003e*/ 	.short	0x0418


	//----- nvinfo : EIATTR_PARAM_CBANK
	.align		4
        /*0040*/ 	.byte	0x04, 0x0a
        /*0042*/ 	.short	(.L_122 - .L_121)
	.align		4
.L_121:
        /*0044*/ 	.word	index@(.nv.constant0._ZN7cutlass13device_kernelIN5flash19enable_sm80_to_sm89INS1_16FlashAttnFwdSm80INS1_25CollectiveMainloopFwdSm80ILi4ELi1ELb0EN4cute5tupleIJNS5_1CILi128EEENS7_ILi96EEENS7_ILi64EEEEEELi64ENS_6half_tEfNS_4arch4Sm80ELb0ELb1ELb0ELb1ELb1ELb0ELb1ELb0EEENS1_21CollectiveEpilogueFwdINS6_IJS8_SA_S9_EEENS6_IJNS7_ILi1EEESI_SI_EEESC_SE_Li128ELb1ELb1ELb0ELb0EEENS1_19SingleTileSchedulerILb1ELb0ELb1ELi128EEEEEEEEEvNT_6ParamsE)
        /*0048*/ 	.short	0x0210
        /*004a*/ 	.short	0x0418


	//----- nvinfo : EIATTR_SW_WAR
	.align		4
.L_122:
        /*004c*/ 	.byte	0x04, 0x36
        /*004e*/ 	.short	(.L_124 - .L_123)
.L_123:
        /*0050*/ 	.word	0x00000008
.L_124:


//--------------------- .nv.info._ZN7cutlass13device_kernelIN5flash19enable_sm80_to_sm89INS1_16FlashAttnFwdSm80INS1_25CollectiveMainloopFwdSm80ILi4ELi1ELb0EN4cute5tupleIJNS5_1CILi128EEENS7_ILi96EEENS7_ILi64EEEEEELi64ENS_6half_tEfNS_4arch4Sm80ELb0ELb1ELb0ELb1ELb1ELb1ELb1ELb0EEENS1_21CollectiveEpilogueFwdINS6_IJS8_SA_S9_EEENS6_IJNS7_ILi1EEESI_SI_EEESC_SE_Li128ELb1ELb1ELb0ELb0EEENS1_19SingleTileSchedulerILb1ELb0ELb1ELi128EEEEEEEEEvNT_6ParamsE --------------------------
	.section	.nv.info._ZN7cutlass13device_kernelIN5flash19enable_sm80_to_sm89INS1_16FlashAttnFwdSm80INS1_25CollectiveMainloopFwdSm80ILi4ELi1ELb0EN4cute5tupleIJNS5_1CILi128EEENS7_ILi96EEENS7_ILi64EEEEEELi64ENS_6half_tEfNS_4arch4Sm80ELb0ELb1ELb0ELb1ELb1ELb1ELb1ELb0EEENS1_21CollectiveEpilogueFwdINS6_IJS8_SA_S9_EEENS6_IJNS7_ILi1EEESI_SI_EEESC_SE_Li128ELb1ELb1ELb0ELb0EEENS1_19SingleTileSchedulerILb1ELb0ELb1ELi128EEEEEEEEEvNT_6ParamsE,"",@"SHT_CUDA_INFO"
	.sectionflags	@""
	.align	4


	//----- nvinfo : EIATTR_CUDA_API_VERSION
	.align		4
        /*0000*/ 	.byte	0x04, 0x37
        /*0002*/ 	.short	(.L_126 - .L_125)
.L_125:
        /*0004*/ 	.word	0x00000082


	//----- nvinfo : EIATTR_KPARAM_INFO
	.align		4
.L_126:
        /*0008*/ 	.byte	0x04, 0x17
        /*000a*/ 	.short	(.L_128 - .L_127)
.L_127:
        /*000c*/ 	.word	0x00000000
        /*0010*/ 	.short	0x0000
        /*0012*/ 	.short	0x0000
        /*0014*/ 	.byte	0x00, 0xf0, 0x61, 0x10


	//----- nvinfo : EIATTR_SPARSE_MMA_MASK
	.align		4
.L_128:
        /*0018*/ 	.byte	0x03, 0x50
        /*001a*/ 	.short	0x0000


	//----- nvinfo : EIATTR_MAXREG_COUNT
	.align		4
        /*001c*/ 	.byte	0x03, 0x1b
        /*001e*/ 	.short	0x00ff


	//----- nvinfo : EIATTR_MERCURY_ISA_VERSION
	.align		4
        /*0020*/ 	.byte	0x03, 0x5f
        /*0022*/ 	.short	0x0101


	//----- nvinfo : EIATTR_EXIT_INSTR_OFFSETS
	.align		4
        /*0024*/ 	.byte	0x04, 0x1c
        /*0026*/ 	.short	(.L_130 - .L_129)


	//   ....[0]....
.L_129:
        /*0028*/ 	.word	0x00000010


	//----- nvinfo : EIATTR_MAX_THREADS
	.align		4
.L_130:
        /*002c*/ 	.byte	0x04, 0x05
        /*002e*/ 	.short	(.L_132 - .L_131)
.L_131:
        /*0030*/ 	.word	0x00000080
        /*0034*/ 	.word	0x00000001
        /*0038*/ 	.word	0x00000001


	//----- nvinfo : EIATTR_CBANK_PARAM_SIZE
	.align		4
.L_132:
        /*003c*/ 	.byte	0x03, 0x19
        /*003e*/ 	.short	0x0418


	//----- nvinfo : EIATTR_PARAM_CBANK
	.align		4
        /*0040*/ 	.byte	0x04, 0x0a
        /*0042*/ 	.short	(.L_134 - .L_133)
	.align		4
.L_133:
        /*0044*/ 	.word	index@(.nv.constant0._ZN7cutlass13device_kernelIN5flash19enable_sm80_to_sm89INS1_16FlashAttnFwdSm80INS1_25CollectiveMainloopFwdSm80ILi4ELi1ELb0EN4cute5tupleIJNS5_1CILi128EEENS7_ILi96EEENS7_ILi64EEEEEELi64ENS_6half_tEfNS_4arch4Sm80ELb0ELb1ELb0ELb1ELb1ELb1ELb1ELb0EEENS1_21CollectiveEpilogueFwdINS6_IJS8_SA_S9_EEENS6_IJNS7_ILi1EEESI_SI_EEESC_SE_Li128ELb1ELb1ELb0ELb0EEENS1_19SingleTileSchedulerILb1ELb0ELb1ELi128EEEEEEEEEvNT_6ParamsE)
        /*0048*/ 	.short	0x0210
        /*004a*/ 	.short	0x0418


	//----- nvinfo : EIATTR_SW_WAR
	.align		4
.L_134:
        /*004c*/ 	.byte	0x04, 0x36
        /*004e*/ 	.short	(.L_136 - .L_135)
.L_135:
        /*0050*/ 	.word	0x00000008
.L_136:


//--------------------- .nv.info._ZN7cutlass13device_kernelIN5flash19enable_sm80_to_sm89INS1_16FlashAttnFwdSm80INS1_25CollectiveMainloopFwdSm80ILi4ELi1ELb0EN4cute5tupleIJNS5_1CILi128EEENS7_ILi112EEENS7_ILi64EEEEEELi64ENS_6half_tEfNS_4arch4Sm80ELb1ELb0ELb0ELb0ELb1ELb0ELb1ELb0EEENS1_21CollectiveEpilogueFwdINS6_IJS8_SA_S9_EEENS6_IJNS7_ILi1EEESI_SI_EEESC_SE_Li128ELb0ELb1ELb0ELb0EEENS1_30DynamicPersistentTileSchedulerILi128ELi128ELb0ELb1ELb0EEEEEEEEEvNT_6ParamsE --------------------------
	.section	.nv.info._ZN7cutlass13device_kernelIN5flash19enable_sm80_to_sm89INS1_16FlashAttnFwdSm80INS1_25CollectiveMainloopFwdSm80ILi4ELi1ELb0EN4cute5tupleIJNS5_1CILi128EEENS7_ILi112EEENS7_ILi64EEEEEELi64ENS_6half_tEfNS_4arch4Sm80ELb1ELb0ELb0ELb0ELb1ELb0ELb1ELb0EEENS1_21CollectiveEpilogueFwdINS6_IJS8_SA_S9_EEENS6_IJNS7_ILi1EEESI_SI_EEESC_SE_Li128ELb0ELb1ELb0ELb0EEENS1_30DynamicPersistentTileSchedulerILi128ELi128ELb0ELb1ELb0EEEEEEEEEvNT_6ParamsE,"",@"SHT_CUDA_INFO"
	.sectionflags	@""
	.align	4


	//----- nvinfo : EIATTR_CUDA_API_VERSION
	.align		4
        /*0000*/ 	.byte	0x04, 0x37
        /*0002*/ 	.short	(.L_138 - .L_137)
.L_137:
        /*0004*/ 	.word	0x00000082


	//----- nvinfo : EIATTR_KPARAM_INFO
	.align		4
.L_138:
        /*0008*/ 	.byte	0x04, 0x17
        /*000a*/ 	.short	(.L_140 - .L_139)
.L_139:
        /*000c*/ 	.word	0x00000000
        /*0010*/ 	.short	0x0000
        /*0012*/ 	.short	0x0000
        /*0014*/ 	.byte	0x00, 0xf0, 0xa1, 0x10


	//----- nvinfo : EIATTR_SPARSE_MMA_MASK
	.align		4
.L_140:
        /*0018*/ 	.byte	0x03, 0x50
        /*001a*/ 	.short	0x0000


	//----- nvinfo : EIATTR_MAXREG_COUNT
	.align		4
        /*001c*/ 	.byte	0x03, 0x1b
        /*001e*/ 	.short	0x00ff


	//----- nvinfo : EIATTR_MERCURY_ISA_VERSION
	.align		4
        /*0020*/ 	.byte	0x03, 0x5f
        /*0022*/ 	.short	0x0101


	//----- nvinfo : EIATTR_EXIT_INSTR_OFFSETS
	.align		4
        /*0024*/ 	.byte	0x04, 0x1c
        /*0026*/ 	.short	(.L_142 - .L_141)


	//   ....[0]....
.L_141:
        /*0028*/ 	.word	0x00000010


	//----- nvinfo : EIATTR_MAX_THREADS
	.align		4
.L_142:
        /*002c*/ 	.byte	0x04, 0x05
        /*002e*/ 	.short	(.L_144 - .L_143)
.L_143:
        /*0030*/ 	.word	0x00000080
        /*0034*/ 	.word	0x00000001
        /*0038*/ 	.word	0x00000001


	//----- nvinfo : EIATTR_CBANK_PARAM_SIZE
	.align		4
.L_144:
        /*003c*/ 	.byte	0x03, 0x19
        /*003e*/ 	.short	0x0428


	//----- nvinfo : EIATTR_PARAM_CBANK
	.align		4
        /*0040*/ 	.byte	0x04, 0x0a
        /*0042*/ 	.short	(.L_146 - .L_145)
	.align		4
.L_145:
        /*0044*/ 	.word	index@(.nv.constant0._ZN7cutlass13device_kernelIN5flash19enable_sm80_to_sm89INS1_16FlashAttnFwdSm80INS1_25CollectiveMainloopFwdSm80ILi4ELi1ELb0EN4cute5tupleIJNS5_1CILi128EEENS7_ILi112EEENS7_ILi64EEEEEELi64ENS_6half_tEfNS_4arch4Sm80ELb1ELb0ELb0ELb0ELb1ELb0ELb1ELb0EEENS1_21CollectiveEpilogueFwdINS6_IJS8_SA_S9_EEENS6_IJNS7_ILi1EEESI_SI_EEESC_SE_Li128ELb0ELb1ELb0ELb0EEENS1_30DynamicPersistentTileSchedulerILi128ELi128ELb0ELb1ELb0EEEEEEEEEvNT_6ParamsE)
        /*0048*/ 	.short	0x0210
        /*004a*/ 	.short	0x0428


	//----- nvinfo : EIATTR_SW_WAR
	.align		4
.L_146:
        /*004c*/ 	.byte	0x04, 0x36
        /*004e*/ 	.short	(.L_148 - .L_147)
.L_147:
        /*0050*/ 	.word	0x00000008
.L_148:


//--------------------- .nv.info._ZN7cutlass13device_kernelIN5flash19enable_sm80_to_sm89INS1_16FlashAttnFwdSm80INS1_25CollectiveMainloopFwdSm80ILi4ELi1ELb0EN4cute5tupleIJNS5_1CILi128EEENS7_ILi112EEENS7_ILi64EEEEEELi64ENS_6half_tEfNS_4arch4Sm80ELb1ELb0ELb0ELb1ELb1ELb0ELb1ELb0EEENS1_21CollectiveEpilogueFwdINS6_IJS8_SA_S9_EEENS6_IJNS7_ILi1EEESI_SI_EEESC_SE_Li128ELb1ELb1ELb0ELb0EEENS1_19SingleTileSchedulerILb1ELb0ELb1ELi128EEEEEEEEEvNT_6ParamsE --------------------------
	.section	.nv.info._ZN7cutlass13device_kernelIN5flash19enable_sm80_to_sm89INS1_16FlashAttnFwdSm80INS1_25CollectiveMainloopFwdSm80ILi4ELi1ELb0EN4cute5tupleIJNS5_1CILi128EEENS7_ILi112EEENS7_ILi64EEEEEELi64ENS_6half_tEfNS_4arch4Sm80ELb1ELb0ELb0ELb1ELb1ELb0ELb1ELb0EEENS1_21CollectiveEpilogueFwdINS6_IJS8_SA_S9_EEENS6_IJNS7_ILi1EEESI_SI_EEESC_SE_Li128ELb1ELb1ELb0ELb0EEENS1_19SingleTileSchedulerILb1ELb0ELb1ELi128EEEEEEEEEvNT_6ParamsE,"",@"SHT_CUDA_INFO"
	.sectionflags	@""
	.align	4


	//----- nvinfo : EIATTR_CUDA_API_VERSION
	.align		4
        /*0000*/ 	.byte	0x04, 0x37
        /*0002*/ 	.short	(.L_150 - .L_149)
.L_149:
        /*0004*/ 	.word	0x00000082


	//----- nvinfo : EIATTR_KPARAM_INFO
	.align		4
.L_150:
        /*0008*/ 	.byte	0x04, 0x17
        /*000a*/ 	.short	(.L_152 - .L_151)
.L_151:
        /*000c*/ 	.word	0x00000000
        /*0010*/ 	.short	0x0000
        /*0012*/ 	.short	0x0000
        /*0014*/ 	.byte	0x00, 0xf0, 0x61, 0x10


	//----- nvinfo : EIATTR_SPARSE_MMA_MASK
	.align		4
.L_152:
        /*0018*/ 	.byte	0x03, 0x50
        /*001a*/ 	.short	0x0000


	//----- nvinfo : EIATTR_MAXREG_COUNT
	.align		4
        /*001c*/ 	.byte	0x03, 0x1b
        /*001e*/ 	.short	0x00ff


	//----- nvinfo : EIATTR_MERCURY_ISA_VERSION
	.align		4
        /*0020*/ 	.byte	0x03, 0x5f
        /*0022*/ 	.short	0x0101


	//----- nvinfo : EIATTR_EXIT_INSTR_OFFSETS
	.align		4
        /*0024*/ 	.byte	0x04, 0x1c
        /*0026*/ 	.short	(.L_154 - .L_153)


	//   ....[0]....
.L_153:
        /*0028*/ 	.word	0x00000010


	//----- nvinfo : EIATTR_MAX_THREADS
	.align		4
.L_154:
        /*002c*/ 	.byte	0x04, 0x05
        /*002e*/ 	.short	(.L_156 - .L_155)
.L_155:
        /*0030*/ 	.word	0x00000080
        /*0034*/ 	.word	0x00000001
        /*0038*/ 	.word	0x00000001


	//----- nvinfo : EIATTR_CBANK_PARAM_SIZE
	.align		4
.L_156:
        /*003c*/ 	.byte	0x03, 0x19
        /*003e*/ 	.short	0x0418


	//----- nvinfo : EIATTR_PARAM_CBANK
	.align		4
        /*0040*/ 	.byte	0x04, 0x0a
        /*0042*/ 	.short	(.L_158 - .L_157)
	.align		4
.L_157:
        /*0044*/ 	.word	index@(.nv.constant0._ZN7cutlass13device_kernelIN5flash19enable_sm80_to_sm89INS1_16FlashAttnFwdSm80INS1_25CollectiveMainloopFwdSm80ILi4ELi1ELb0EN4cute5tupleIJNS5_1CILi128EEENS7_ILi112EEENS7_ILi64EEEEEELi64ENS_6half_tEfNS_4arch4Sm80ELb1ELb0ELb0ELb1ELb1ELb0ELb1ELb0EEENS1_21CollectiveEpilogueFwdINS6_IJS8_SA_S9_EEENS6_IJNS7_ILi1EEESI_SI_EEESC_SE_Li128ELb1ELb1ELb0ELb0EEENS1_19SingleTileSchedulerILb1ELb0ELb1ELi128EEEEEEEEEvNT_6ParamsE)
        /*0048*/ 	.short	0x0210
        /*004a*/ 	.short	0x0418


	//----- nvinfo : EIATTR_SW_WAR
	.align		4
.L_158:
        /*004c*/ 	.byte	0x04, 0x36
        /*004e*/ 	.short	(.L_160 - .L_159)
.L_159:
        /*0050*/ 	.word	0x00000008
.L_160:


//--------------------- .nv.info._ZN7cutlass13device_kernelIN5flash19enable_sm80_to_sm89INS1_16FlashAttnFwdSm80INS1_25CollectiveMainloopFwdSm80ILi4ELi1ELb0EN4cute5tupleIJNS5_1CILi128EEENS7_ILi112EEENS7_ILi64EEEEEELi64ENS_6half_tEfNS_4arch4Sm80ELb1ELb0ELb0ELb1ELb1ELb1ELb1ELb0EEENS1_21CollectiveEpilogueFwdINS6_IJS8_SA_S9_EEENS6_IJNS7_ILi1EEESI_SI_EEESC_SE_Li128ELb1ELb1ELb0ELb0EEENS1_19SingleTileSchedulerILb1ELb0ELb1ELi128EEEEEEEEEvNT_6ParamsE --------------------------
	.section	.nv.info._ZN7cutlass13device_kernelIN5flash19enable_sm80_to_sm89INS1_16FlashAttnFwdSm80INS1_25CollectiveMainloopFwdSm80ILi4ELi1ELb0EN4cute5tupleIJNS5_1CILi128EEENS7_ILi112EEENS7_ILi64EEEEEELi64ENS_6half_tEfNS_4arch4Sm80ELb1ELb0ELb0ELb1ELb1ELb1ELb1ELb0EEENS1_21CollectiveEpilogueFwdINS6_IJS8_SA_S9_EEENS6_IJNS7_ILi1EEESI_SI_EEESC_SE_Li128ELb1ELb1ELb0ELb0EEENS1_19SingleTileSchedulerILb1ELb0ELb1ELi128EEEEEEEEEvNT_6ParamsE,"",@"SHT_CUDA_INFO"
	.sectionflags	@""
	.align	4


	//----- nvinfo : EIATTR_CUDA_API_VERSION
	.align		4
        /*0000*/ 	.byte	0x04, 0x37
        /*0002*/ 	.short	(.L_162 - .L_161)
.L_161:
        /*0004*/ 	.word	0x00000082


	//----- nvinfo : EIATTR_KPARAM_INFO
	.align		4
.L_162:
        /*0008*/ 	.byte	0x04, 0x17
        /*000a*/ 	.short	(.L_164 - .L_163)
.L_163:
        /*000c*/ 	.word	0x00000000
        /*0010*/ 	.short	0x0000
        /*0012*/ 	.short	0x0000
        /*0014*/ 	.byte	0x00, 0xf0, 0x61, 0x10


	//----- nvinfo : EIATTR_SPARSE_MMA_MASK
	.align		4
.L_164:
        /*0018*/ 	.byte	0x03, 0x50
        /*001a*/ 	.short	0x0000


	//----- nvinfo : EIATTR_MAXREG_COUNT
	.align		4
        /*001c*/ 	.byte	0x03, 0x1b
        /*001e*/ 	.short	0x00ff


	//----- nvinfo : EIATTR_MERCURY_ISA_VERSION
	.align		4
        /*0020*/ 	.byte	0x03, 0x5f
        /*0022*/ 	.short	0x0101


	//----- nvinfo : EIATTR_EXIT_INSTR_OFFSETS
	.align		4
        /*0024*/ 	.byte	0x04, 0x1c
        /*0026*/ 	.short	(.L_166 - .L_165)


	//   ....[0]....
.L_165:
        /*0028*/ 	.word	0x00000010


	//----- nvinfo : EIATTR_MAX_THREADS
	.align		4
.L_166:
        /*002c*/ 	.byte	0x04, 0x05
        /*002e*/ 	.short	(.L_168 - .L_167)
.L_167:
        /*0030*/ 	.word	0x00000080
        /*0034*/ 	.word	0x00000001
        /*0038*/ 	.word	0x00000001


	//----- nvinfo : EIATTR_CBANK_PARAM_SIZE
	.align		4
.L_168:
        /*003c*/ 	.byte	0x03, 0x19
        /*003e*/ 	.short	0x0418


	//----- nvinfo : EIATTR_PARAM_CBANK
	.align		4
        /*0040*/ 	.byte	0x04, 0x0a
        /*0042*/ 	.short	(.L_170 - .L_169)
	.align		4
.L_169:
        /*0044*/ 	.word	index@(.nv.constant0._ZN7cutlass13device_kernelIN5flash19enable_sm80_to_sm89INS1_16FlashAttnFwdSm80INS1_25CollectiveMainloopFwdSm80ILi4ELi1ELb0EN4cute5tupleIJNS5_1CILi128EEENS7_ILi112EEENS7_ILi64EEEEEELi64ENS_6half_tEfNS_4arch4Sm80ELb1ELb0ELb0ELb1ELb1ELb1ELb1ELb0EEENS1_21CollectiveEpilogueFwdINS6_IJS8_SA_S9_EEENS6_IJNS7_ILi1EEESI_SI_EEESC_SE_Li128ELb1ELb1ELb0ELb0EEENS1_19SingleTileSchedulerILb1ELb0ELb1ELi128EEEEEEEEEvNT_6ParamsE)
        /*0048*/ 	.short	0x0210
        /*004a*/ 	.short	0x0418


	//----- nvinfo : EIATTR_SW_WAR
	.align		4
.L_170:
        /*004c*/ 	.byte	0x04, 0x36
        /*004e*/ 	.short	(.L_172 - .L_171)
.L_171:
        /*0050*/ 	.word	0x00000008
.L_172:


//--------------------- .nv.callgraph             --------------------------
	.section	.nv.callgraph,"",@"SHT_CUDA_CALLGRAPH"
	.align	4
	.sectionentsize	8
	.align		4
        /*0000*/ 	.word	0x00000000
	.align		4
        /*0004*/ 	.word	0xffffffff
	.align		4
        /*0008*/ 	.word	0x00000000
	.align		4
        /*000c*/ 	.word	0xfffffffe
	.align		4
        /*0010*/ 	.word	0x00000000
	.align		4
        /*0014*/ 	.word	0xfffffffd
	.align		4
        /*0018*/ 	.word	0x00000000
	.align		4
        /*001c*/ 	.word	0xfffffffc


//--------------------- .nv.constant4             --------------------------
	.section	.nv.constant4,"a",@progbits
	.align	8
	.align		8
.nv.constant4:
        /*0000*/ 	.dword	_ZN71_INTERNAL_6502cf3d_35_flash_fwd_hdim64_fp16_paged_sm80_cu_4022bc09_36744cuda3std3__45__cpo5beginE
	.align		8
        /*0008*/ 	.dword	_ZN71_INTERNAL_6502cf3d_35_flash_fwd_hdim64_fp16_paged_sm80_cu_4022bc09_36744cuda3std3__45__cpo3endE
	.align		8
        /*0010*/ 	.dword	_ZN71_INTERNAL_6502cf3d_35_flash_fwd_hdim64_fp16_paged_sm80_cu_4022bc09_36744cuda3std3__45__cpo6cbeginE
	.align		8
        /*0018*/ 	.dword	_ZN71_INTERNAL_6502cf3d_35_flash_fwd_hdim64_fp16_paged_sm80_cu_4022bc09_36744cuda3std3__45__cpo4cendE
	.align		8
        /*0020*/ 	.dword	_ZN71_INTERNAL_6502cf3d_35_flash_fwd_hdim64_fp16_paged_sm80_cu_4022bc09_36744cuda3std3__473_GLOBAL__N__6502cf3d_35_flash_fwd_hdim64_fp16_paged_sm80_cu_4022bc09_36746ignoreE
	.align		8
        /*0028*/ 	.dword	_ZN71_INTERNAL_6502cf3d_35_flash_fwd_hdim64_fp16_paged_sm80_cu_4022bc09_36744cuda3std3__419piecewise_constructE
	.align		8
        /*0030*/ 	.dword	_ZN71_INTERNAL_6502cf3d_35_flash_fwd_hdim64_fp16_paged_sm80_cu_4022bc09_36744cuda3std3__48in_placeE
	.align		8
        /*0038*/ 	.dword	_ZN71_INTERNAL_6502cf3d_35_flash_fwd_hdim64_fp16_paged_sm80_cu_4022bc09_36744cuda3std6ranges3__45__cpo4swapE
	.align		8
        /*0040*/ 	.dword	_ZN71_INTERNAL_6502cf3d_35_flash_fwd_hdim64_fp16_paged_sm80_cu_4022bc09_36744cuda3std6ranges3__45__cpo9iter_moveE
	.align		8
        /*0048*/ 	.dword	_ZN71_INTERNAL_6502cf3d_35_flash_fwd_hdim64_fp16_paged_sm80_cu_4022bc09_36744cute7productE
	.align		8
        /*0050*/ 	.dword	_ZN71_INTERNAL_6502cf3d_35_flash_fwd_hdim64_fp16_paged_sm80_cu_4022bc09_36744cute1_E


//--------------------- .text._ZN7cutlass13device_kernelIN5flash19enable_sm80_to_sm89INS1_16FlashAttnFwdSm80INS1_25CollectiveMainloopFwdSm80ILi4ELi1ELb0EN4cute5tupleIJNS5_1CILi128EEENS7_ILi112EEENS7_ILi64EEEEEELi64ENS_6half_tEfNS_4arch4Sm80ELb0ELb0ELb0ELb0ELb1ELb0ELb1ELb0EEENS1_21CollectiveEpilogueFwdINS6_IJS8_SA_S9_EEENS6_IJNS7_ILi1EEESI_SI_EEESC_SE_Li128ELb0ELb1ELb0ELb0EEENS1_19SingleTileSchedulerILb0ELb0ELb1ELi128EEEEEEEEEvNT_6ParamsE --------------------------
	.section	.text._ZN7cutlass13device_kernelIN5flash19enable_sm80_to_sm89INS1_16FlashAttnFwdSm80INS1_25CollectiveMainloopFwdSm80ILi4ELi1ELb0EN4cute5tupleIJNS5_1CILi128EEENS7_ILi112EEENS7_ILi64EEEEEELi64ENS_6half_tEfNS_4arch4Sm80ELb0ELb0ELb0ELb0ELb1ELb0ELb1ELb0EEENS1_21CollectiveEpilogueFwdINS6_IJS8_SA_S9_EEENS6_IJNS7_ILi1EEESI_SI_EEESC_SE_Li128ELb0ELb1ELb0ELb0EEENS1_19SingleTileSchedulerILb0ELb0ELb1ELi128EEEEEEEEEvNT_6ParamsE,"ax",@progbits
	.align	128
.text._ZN7cutlass13device_kernelIN5flash19enable_sm80_to_sm89INS1_16FlashAttnFwdSm80INS1_25CollectiveMainloopFwdSm80ILi4ELi1ELb0EN4cute5tupleIJNS5_1CILi128EEENS7_ILi112EEENS7_ILi64EEEEEELi64ENS_6half_tEfNS_4arch4Sm80ELb0ELb0ELb0ELb0ELb1ELb0ELb1ELb0EEENS1_21CollectiveEpilogueFwdINS6_IJS8_SA_S9_EEENS6_IJNS7_ILi1EEESI_SI_EEESC_SE_Li128ELb0ELb1ELb0ELb0EEENS1_19SingleTileSchedulerILb0ELb0ELb1ELi128EEEEEEEEEvNT_6ParamsE:
        .type           _ZN7cutlass13device_kernelIN5flash19enable_sm80_to_sm89INS1_16FlashAttnFwdSm80INS1_25CollectiveMainloopFwdSm80ILi4ELi1ELb0EN4cute5tupleIJNS5_1CILi128EEENS7_ILi112EEENS7_ILi64EEEEEELi64ENS_6half_tEfNS_4arch4Sm80ELb0ELb0ELb0ELb0ELb1ELb0ELb1ELb0EEENS1_21CollectiveEpilogueFwdINS6_IJS8_SA_S9_EEENS6_IJNS7_ILi1EEESI_SI_EEESC_SE_Li128ELb0ELb1ELb0ELb0EEENS1_19SingleTileSchedulerILb0ELb0ELb1ELi128EEEEEEEEEvNT_6ParamsE,@function
        .size           _ZN7cutlass13device_kernelIN5flash19enable_sm80_to_sm89INS1_16FlashAttnFwdSm80INS1_25CollectiveMainloopFwdSm80ILi4ELi1ELb0EN4cute5tupleIJNS5_1CILi128EEENS7_ILi112EEENS7_ILi64EEEEEELi64ENS_6half_tEfNS_4arch4Sm80ELb0ELb0ELb0ELb0ELb1ELb0ELb1ELb0EEENS1_21CollectiveEpilogueFwdINS6_IJS8_SA_S9_EEENS6_IJNS7_ILi1EEESI_SI_EEESC_SE_Li128ELb0ELb1ELb0ELb0EEENS1_19SingleTileSchedulerILb0ELb0ELb1ELi128EEEEEEEEEvNT_6ParamsE,(.L_x_9 - _ZN7cutlass13device_kernelIN5flash19enable_sm80_to_sm89INS1_16FlashAttnFwdSm80INS1_25CollectiveMainloopFwdSm80ILi4ELi1ELb0EN4cute5tupleIJNS5_1CILi128EEENS7_ILi112EEENS7_ILi64EEEEEELi64ENS_6half_tEfNS_4arch4Sm80ELb0ELb0ELb0ELb0ELb1ELb0ELb1ELb0EEENS1_21CollectiveEpilogueFwdINS6_IJS8_SA_S9_EEENS6_IJNS7_ILi1EEESI_SI_EEESC_SE_Li128ELb0ELb1ELb0ELb0EEENS1_19SingleTileSchedulerILb0ELb0ELb1ELi128EEEEEEEEEvNT_6ParamsE)
        .other          _ZN7cutlass13device_kernelIN5flash19enable_sm80_to_sm89INS1_16FlashAttnFwdSm80INS1_25CollectiveMainloopFwdSm80ILi4ELi1ELb0EN4cute5tupleIJNS5_1CILi128EEENS7_ILi112EEENS7_ILi64EEEEEELi64ENS_6half_tEfNS_4arch4Sm80ELb0ELb0ELb0ELb0ELb1ELb0ELb1ELb0EEENS1_21CollectiveEpilogueFwdINS6_IJS8_SA_S9_EEENS6_IJNS7_ILi1EEESI_SI_EEESC_SE_Li128ELb0ELb1ELb0ELb0EEENS1_19SingleTileSchedulerILb0ELb0ELb1ELi128EEEEEEEEEvNT_6ParamsE,@"STO_CUDA_ENTRY STV_DEFAULT"
_ZN7cutlass13device_kernelIN5flash19enable_sm80_to_sm89INS1_16FlashAttnFwdSm80INS1_25CollectiveMainloopFwdSm80ILi4ELi1ELb0EN4cute5tupleIJNS5_1CILi128EEENS7_ILi112EEENS7_ILi64EEEEEELi64ENS_6half_tEfNS_4arch4Sm80ELb0ELb0ELb0ELb0ELb1ELb0ELb1ELb0EEENS1_21CollectiveEpilogueFwdINS6_IJS8_SA_S9_EEENS6_IJNS7_ILi1EEESI_SI_EEESC_SE_Li128ELb0ELb1ELb0ELb0EEENS1_19SingleTileSchedulerILb0ELb0ELb1ELi128EEEEEEEEEvNT_6ParamsE:
[----:B------:R-:W-:Y:S01]  /*0000*/  LDC R1, c[0x0][0x28] ;  /* 0x00000a00ff017b82 */ /* 0x000fe20000000800 */
[----:B------:R-:W-:Y:S05]  /*0010*/  EXIT ;  /* 0x000000000000794d */ /* 0x000fea0003800000 */
.L_x_0:
[----:B------:R-:W-:-:S00]  /*0020*/  BRA `(.L_x_0) ;  /* 0xfffffffc00fc7947 */ /* 0x000fc0000383ffff */
[----:B------:R-:W-:-:S00]  /*0030*/  NOP ;  /* 0x0000000000007918 */ /* 0x000fc00000000000 */
        /* <DEDUP_REMOVED lines=12> */
.L_x_9:


//--------------------- .text._ZN7cutlass13device_kernelIN5flash19enable_sm80_to_sm89INS1_16FlashAttnFwdSm80INS1_25CollectiveMainloopFwdSm80ILi4ELi1ELb0EN4cute5tupleIJNS5_1CILi128EEENS7_ILi112EEENS7_ILi64EEEEEELi64ENS_6half_tEfNS_4arch4Sm80ELb0ELb0ELb0ELb1ELb1ELb0ELb1ELb0EEENS1_21CollectiveEpilogueFwdINS6_IJS8_SA_S9_EEENS6_IJNS7_ILi1EEESI_SI_EEESC_SE_Li128ELb1ELb1ELb0ELb0EEENS1_19SingleTileSchedulerILb1ELb0ELb1ELi128EEEEEEEEEvNT_6ParamsE --------------------------
	.section	.text._ZN7cutlass13device_kernelIN5flash19enable_sm80_to_sm89INS1_16FlashAttnFwdSm80INS1_25CollectiveMainloopFwdSm80ILi4ELi1ELb0EN4cute5tupleIJNS5_1CILi128EEENS7_ILi112EEENS7_ILi64EEEEEELi64ENS_6half_tEfNS_4arch4Sm80ELb0ELb0ELb0ELb1ELb1ELb0ELb1ELb0EEENS1_21CollectiveEpilogueFwdINS6_IJS8_SA_S9_EEENS6_IJNS7_ILi1EEESI_SI_EEESC_SE_Li128ELb1ELb1ELb0ELb0EEENS1_19SingleTileSchedulerILb1ELb0ELb1ELi128EEEEEEEEEvNT_6ParamsE,"ax",@progbits
	.align	128
.text._ZN7cutlass13device_kernelIN5flash19enable_sm80_to_sm89INS1_16FlashAttnFwdSm80INS1_25CollectiveMainloopFwdSm80ILi4ELi1ELb0EN4cute5tupleIJNS5_1CILi128EEENS7_ILi112EEENS7_ILi64EEEEEELi64ENS_6half_tEfNS_4arch4Sm80ELb0ELb0ELb0ELb1ELb1ELb0ELb1ELb0EEENS1_21CollectiveEpilogueFwdINS6_IJS8_SA_S9_EEENS6_IJNS7_ILi1EEESI_SI_EEESC_SE_Li128ELb1ELb1ELb0ELb0EEENS1_19SingleTileSchedulerILb1ELb0ELb1ELi128EEEEEEEEEvNT_6ParamsE:
        .type           _ZN7cutlass13device_kernelIN5flash19enable_sm80_to_sm89INS1_16FlashAttnFwdSm80INS1_25CollectiveMainloopFwdSm80ILi4ELi1ELb0EN4cute5tupleIJNS5_1CILi128EEENS7_ILi112EEENS7_ILi64EEEEEELi64ENS_6half_tEfNS_4arch4Sm80ELb0ELb0ELb0ELb1ELb1ELb0ELb1ELb0EEENS1_21CollectiveEpilogueFwdINS6_IJS8_SA_S9_EEENS6_IJNS7_ILi1EEESI_SI_EEESC_SE_Li128ELb1ELb1ELb0ELb0EEENS1_19SingleTileSchedulerILb1ELb0ELb1ELi128EEEEEEEEEvNT_6ParamsE,@function
        .size           _ZN7cutlass13device_kernelIN5flash19enable_sm80_to_sm89INS1_16FlashAttnFwdSm80INS1_25CollectiveMainloopFwdSm80ILi4ELi1ELb0EN4cute5tupleIJNS5_1CILi128EEENS7_ILi112EEENS7_ILi64EEEEEELi64ENS_6half_tEfNS_4arch4Sm80ELb0ELb0ELb0ELb1ELb1ELb0ELb1ELb0EEENS1_21CollectiveEpilogueFwdINS6_IJS8_SA_S9_EEENS6_IJNS7_ILi1EEESI_SI_EEESC_SE_Li128ELb1ELb1ELb0ELb0EEENS1_19SingleTileSchedulerILb1ELb0ELb1ELi128EEEEEEEEEvNT_6ParamsE,(.L_x_10 - _ZN7cutlass13device_kernelIN5flash19enable_sm80_to_sm89INS1_16FlashAttnFwdSm80INS1_25CollectiveMainloopFwdSm80ILi4ELi1ELb0EN4cute5tupleIJNS5_1CILi128EEENS7_ILi112EEENS7_ILi64EEEEEELi64ENS_6half_tEfNS_4arch4Sm80ELb0ELb0ELb0ELb1ELb1ELb0ELb1ELb0EEENS1_21CollectiveEpilogueFwdINS6_IJS8_SA_S9_EEENS6_IJNS7_ILi1EEESI_SI_EEESC_SE_Li128ELb1ELb1ELb0ELb0EEENS1_19SingleTileSchedulerILb1ELb0ELb1ELi128EEEEEEEEEvNT_6ParamsE)
        .other          _ZN7cutlass13device_kernelIN5flash19enable_sm80_to_sm89INS1_16FlashAttnFwdSm80INS1_25CollectiveMainloopFwdSm80ILi4ELi1ELb0EN4cute5tupleIJNS5_1CILi128EEENS7_ILi112EEENS7_ILi64EEEEEELi64ENS_6half_tEfNS_4arch4Sm80ELb0ELb0ELb0ELb1ELb1ELb0ELb1ELb0EEENS1_21CollectiveEpilogueFwdINS6_IJS8_SA_S9_EEENS6_IJNS7_ILi1EEESI_SI_EEESC_SE_Li128ELb1ELb1ELb0ELb0EEENS1_19SingleTileSchedulerILb1ELb0ELb1ELi128EEEEEEEEEvNT_6ParamsE,@"STO_CUDA_ENTRY STV_DEFAULT"
_ZN7cutlass13device_kernelIN5flash19enable_sm80_to_sm89INS1_16FlashAttnFwdSm80INS1_25CollectiveMainloopFwdSm80ILi4ELi1ELb0EN4cute5tupleIJNS5_1CILi128EEENS7_ILi112EEENS7_ILi64EEEEEELi64ENS_6half_tEfNS_4arch4Sm80ELb0ELb0ELb0ELb1ELb1ELb0ELb1ELb0EEENS1_21CollectiveEpilogueFwdINS6_IJS8_SA_S9_EEENS6_IJNS7_ILi1EEESI_SI_EEESC_SE_Li128ELb1ELb1ELb0ELb0EEENS1_19SingleTileSchedulerILb1ELb0ELb1ELi128EEEEEEEEEvNT_6ParamsE:
[----:B------:R-:W-:Y:S01]  /*0000*/  LDC R1, c[0x0][0x28] ;  /* 0x00000a00ff017b82 */ /* 0x000fe20000000800 */
[----:B------:R-:W-:Y:S05]  /*0010*/  EXIT ;  /* 0x000000000000794d */ /* 0x000fea0003800000 */
.L_x_1:
        /* <DEDUP_REMOVED lines=14> */
.L_x_10:


//--------------------- .text._ZN7cutlass13device_kernelIN5flash19enable_sm80_to_sm89INS1_16FlashAttnFwdSm80INS1_25CollectiveMainloopFwdSm80ILi4ELi1ELb0EN4cute5tupleIJNS5_1CILi128EEENS7_ILi112EEENS7_ILi64EEEEEELi64ENS_6half_tEfNS_4arch4Sm80ELb0ELb0ELb0ELb1ELb1ELb1ELb1ELb0EEENS1_21CollectiveEpilogueFwdINS6_IJS8_SA_S9_EEENS6_IJNS7_ILi1EEESI_SI_EEESC_SE_Li128ELb1ELb1ELb0ELb0EEENS1_19SingleTileSchedulerILb1ELb0ELb1ELi128EEEEEEEEEvNT_6ParamsE --------------------------
	.section	.text._ZN7cutlass13device_kernelIN5flash19enable_sm80_to_sm89INS1_16FlashAttnFwdSm80INS1_25CollectiveMainloopFwdSm80ILi4ELi1ELb0EN4cute5tupleIJNS5_1CILi128EEENS7_ILi112EEENS7_ILi64EEEEEELi64ENS_6half_tEfNS_4arch4Sm80ELb0ELb0ELb0ELb1ELb1ELb1ELb1ELb0EEENS1_21CollectiveEpilogueFwdINS6_IJS8_SA_S9_EEENS6_IJNS7_ILi1EEESI_SI_EEESC_SE_Li128ELb1ELb1ELb0ELb0EEENS1_19SingleTileSchedulerILb1ELb0ELb1ELi128EEEEEEEEEvNT_6ParamsE,"ax",@progbits
	.align	128
.text._ZN7cutlass13device_kernelIN5flash19enable_sm80_to_sm89INS1_16FlashAttnFwdSm80INS1_25CollectiveMainloopFwdSm80ILi4ELi1ELb0EN4cute5tupleIJNS5_1CILi128EEENS7_ILi112EEENS7_ILi64EEEEEELi64ENS_6half_tEfNS_4arch4Sm80ELb0ELb0ELb0ELb1ELb1ELb1ELb1ELb0EEENS1_21CollectiveEpilogueFwdINS6_IJS8_SA_S9_EEENS6_IJNS7_ILi1EEESI_SI_EEESC_SE_Li128ELb1ELb1ELb0ELb0EEENS1_19SingleTileSchedulerILb1ELb0ELb1ELi128EEEEEEEEEvNT_6ParamsE:
        .type           _ZN7cutlass13device_kernelIN5flash19enable_sm80_to_sm89INS1_16FlashAttnFwdSm80INS1_25CollectiveMainloopFwdSm80ILi4ELi1ELb0EN4cute5tupleIJNS5_1CILi128EEENS7_ILi112EEENS7_ILi64EEEEEELi64ENS_6half_tEfNS_4arch4Sm80ELb0ELb0ELb0ELb1ELb1ELb1ELb1ELb0EEENS1_21CollectiveEpilogueFwdINS6_IJS8_SA_S9_EEENS6_IJNS7_ILi1EEESI_SI_EEESC_SE_Li128ELb1ELb1ELb0ELb0EEENS1_19SingleTileSchedulerILb1ELb0ELb1ELi128EEEEEEEEEvNT_6ParamsE,@function
        .size           _ZN7cutlass13device_kernelIN5flash19enable_sm80_to_sm89INS1_16FlashAttnFwdSm80INS1_25CollectiveMainloopFwdSm80ILi4ELi1ELb0EN4cute5tupleIJNS5_1CILi128EEENS7_ILi112EEENS7_ILi64EEEEEELi64ENS_6half_tEfNS_4arch4Sm80ELb0ELb0ELb0ELb1ELb1ELb1ELb1ELb0EEENS1_21CollectiveEpilogueFwdINS6_IJS8_SA_S9_EEENS6_IJNS7_ILi1EEESI_SI_EEESC_SE_Li128ELb1ELb1ELb0ELb0EEENS1_19SingleTileSchedulerILb1ELb0ELb1ELi128EEEEEEEEEvNT_6ParamsE,(.L_x_11 - _ZN7cutlass13device_kernelIN5flash19enable_sm80_to_sm89INS1_16FlashAttnFwdSm80INS1_25CollectiveMainloopFwdSm80ILi4ELi1ELb0EN4cute5tupleIJNS5_1CILi128EEENS7_ILi112EEENS7_ILi64EEEEEELi64ENS_6half_tEfNS_4arch4Sm80ELb0ELb0ELb0ELb1ELb1ELb1ELb1ELb0EEENS1_21CollectiveEpilogueFwdINS6_IJS8_SA_S9_EEENS6_IJNS7_ILi1EEESI_SI_EEESC_SE_Li128ELb1ELb1ELb0ELb0EEENS1_19SingleTileSchedulerILb1ELb0ELb1ELi128EEEEEEEEEvNT_6ParamsE)
        .other          _ZN7cutlass13device_kernelIN5flash19enable_sm80_to_sm89INS1_16FlashAttnFwdSm80INS1_25CollectiveMainloopFwdSm80ILi4ELi1ELb0EN4cute5tupleIJNS5_1CILi128EEENS7_ILi112EEENS7_ILi64EEEEEELi64ENS_6half_tEfNS_4arch4Sm80ELb0ELb0ELb0ELb1ELb1ELb1ELb1ELb0EEENS1_21CollectiveEpilogueFwdINS6_IJS8_SA_S9_EEENS6_IJNS7_ILi1EEESI_SI_EEESC_SE_Li128ELb1ELb1ELb0ELb0EEENS1_19SingleTileSchedulerILb1ELb0ELb1ELi128EEEEEEEEEvNT_6ParamsE,@"STO_CUDA_ENTRY STV_DEFAULT"
_ZN7cutlass13device_kernelIN5flash19enable_sm80_to_sm89INS1_16FlashAttnFwdSm80INS1_25CollectiveMainloopFwdSm80ILi4ELi1ELb0EN4cute5tupleIJNS5_1CILi128EEENS7_ILi112EEENS7_ILi64EEEEEELi64ENS_6half_tEfNS_4arch4Sm80ELb0ELb0ELb0ELb1ELb1ELb1ELb1ELb0EEENS1_21CollectiveEpilogueFwdINS6_IJS8_SA_S9_EEENS6_IJNS7_ILi1EEESI_SI_EEESC_SE_Li128ELb1ELb1ELb0ELb0EEENS1_19SingleTileSchedulerILb1ELb0ELb1ELi128EEEEEEEEEvNT_6ParamsE:
[----:B------:R-:W-:Y:S01]  /*0000*/  LDC R1, c[0x0][0x28] ;  /* 0x00000a00ff017b82 */ /* 0x000fe20000000800 */
[----:B------:R-:W-:Y:S05]  /*0010*/  EXIT ;  /* 0x000000000000794d */ /* 0x000fea0003800000 */
.L_x_2:
        /* <DEDUP_REMOVED lines=14> */
.L_x_11:


//--------------------- .text._ZN7cutlass13device_kernelIN5flash19enable_sm80_to_sm89INS1_16FlashAttnFwdSm80INS1_25CollectiveMainloopFwdSm80ILi4ELi1ELb0EN4cute5tupleIJNS5_1CILi128EEENS7_ILi96EEENS7_ILi64EEEEEELi64ENS_6half_tEfNS_4arch4Sm80ELb0ELb1ELb0ELb0ELb1ELb0ELb1ELb0EEENS1_21CollectiveEpilogueFwdINS6_IJS8_SA_S9_EEENS6_IJNS7_ILi1EEESI_SI_EEESC_SE_Li128ELb0ELb1ELb0ELb0EEENS1_19SingleTileSchedulerILb0ELb0ELb1ELi128EEEEEEEEEvNT_6ParamsE --------------------------
	.section	.text._ZN7cutlass13device_kernelIN5flash19enable_sm80_to_sm89INS1_16FlashAttnFwdSm80INS1_25CollectiveMainloopFwdSm80ILi4ELi1ELb0EN4cute5tupleIJNS5_1CILi128EEENS7_ILi96EEENS7_ILi64EEEEEELi64ENS_6half_tEfNS_4arch4Sm80ELb0ELb1ELb0ELb0ELb1ELb0ELb1ELb0EEENS1_21CollectiveEpilogueFwdINS6_IJS8_SA_S9_EEENS6_IJNS7_ILi1EEESI_SI_EEESC_SE_Li128ELb0ELb1ELb0ELb0EEENS1_19SingleTileSchedulerILb0ELb0ELb1ELi128EEEEEEEEEvNT_6ParamsE,"ax",@progbits
	.align	128
.text._ZN7cutlass13device_kernelIN5flash19enable_sm80_to_sm89INS1_16FlashAttnFwdSm80INS1_25CollectiveMainloopFwdSm80ILi4ELi1ELb0EN4cute5tupleIJNS5_1CILi128EEENS7_ILi96EEENS7_ILi64EEEEEELi64ENS_6half_tEfNS_4arch4Sm80ELb0ELb1ELb0ELb0ELb1ELb0ELb1ELb0EEENS1_21CollectiveEpilogueFwdINS6_IJS8_SA_S9_EEENS6_IJNS7_ILi1EEESI_SI_EEESC_SE_Li128ELb0ELb1ELb0ELb0EEENS1_19SingleTileSchedulerILb0ELb0ELb1ELi128EEEEEEEEEvNT_6ParamsE:
        .type           _ZN7cutlass13device_kernelIN5flash19enable_sm80_to_sm89INS1_16FlashAttnFwdSm80INS1_25CollectiveMainloopFwdSm80ILi4ELi1ELb0EN4cute5tupleIJNS5_1CILi128EEENS7_ILi96EEENS7_ILi64EEEEEELi64ENS_6half_tEfNS_4arch4Sm80ELb0ELb1ELb0ELb0ELb1ELb0ELb1ELb0EEENS1_21CollectiveEpilogueFwdINS6_IJS8_SA_S9_EEENS6_IJNS7_ILi1EEESI_SI_EEESC_SE_Li128ELb0ELb1ELb0ELb0EEENS1_19SingleTileSchedulerILb0ELb0ELb1ELi128EEEEEEEEEvNT_6ParamsE,@function
        .size           _ZN7cutlass13device_kernelIN5flash19enable_sm80_to_sm89INS1_16FlashAttnFwdSm80INS1_25CollectiveMainloopFwdSm80ILi4ELi1ELb0EN4cute5tupleIJNS5_1CILi128EEENS7_ILi96EEENS7_ILi64EEEEEELi64ENS_6half_tEfNS_4arch4Sm80ELb0ELb1ELb0ELb0ELb1ELb0ELb1ELb0EEENS1_21CollectiveEpilogueFwdINS6_IJS8_SA_S9_EEENS6_IJNS7_ILi1EEESI_SI_EEESC_SE_Li128ELb0ELb1ELb0ELb0EEENS1_19SingleTileSchedulerILb0ELb0ELb1ELi128EEEEEEEEEvNT_6ParamsE,(.L_x_12 - _ZN7cutlass13device_kernelIN5flash19enable_sm80_to_sm89INS1_16FlashAttnFwdSm80INS1_25CollectiveMainloopFwdSm80ILi4ELi1ELb0EN4cute5tupleIJNS5_1CILi128EEENS7_ILi96EEENS7_ILi64EEEEEELi64ENS_6half_tEfNS_4arch4Sm80ELb0ELb1ELb0ELb0ELb1ELb0ELb1ELb0EEENS1_21CollectiveEpilogueFwdINS6_IJS8_SA_S9_EEENS6_IJNS7_ILi1EEESI_SI_EEESC_SE_Li128ELb0ELb1ELb0ELb0EEENS1_19SingleTileSchedulerILb0ELb0ELb1ELi128EEEEEEEEEvNT_6ParamsE)
        .other          _ZN7cutlass13device_kernelIN5flash19enable_sm80_to_sm89INS1_16FlashAttnFwdSm80INS1_25CollectiveMainloopFwdSm80ILi4ELi1ELb0EN4cute5tupleIJNS5_1CILi128EEENS7_ILi96EEENS7_ILi64EEEEEELi64ENS_6half_tEfNS_4arch4Sm80ELb0ELb1ELb0ELb0ELb1ELb0ELb1ELb0EEENS1_21CollectiveEpilogueFwdINS6_IJS8_SA_S9_EEENS6_IJNS7_ILi1EEESI_SI_EEESC_SE_Li128ELb0ELb1ELb0ELb0EEENS1_19SingleTileSchedulerILb0ELb0ELb1ELi128EEEEEEEEEvNT_6ParamsE,@"STO_CUDA_ENTRY STV_DEFAULT"
_ZN7cutlass13device_kernelIN5flash19enable_sm80_to_sm89INS1_16FlashAttnFwdSm80INS1_25CollectiveMainloopFwdSm80ILi4ELi1ELb0EN4cute5tupleIJNS5_1CILi128EEENS7_ILi96EEENS7_ILi64EEEEEELi64ENS_6half_tEfNS_4arch4Sm80ELb0ELb1ELb0ELb0ELb1ELb0ELb1ELb0EEENS1_21CollectiveEpilogueFwdINS6_IJS8_SA_S9_EEENS6_IJNS7_ILi1EEESI_SI_EEESC_SE_Li128ELb0ELb1ELb0ELb0EEENS1_19SingleTileSchedulerILb0ELb0ELb1ELi128EEEEEEEEEvNT_6ParamsE:
[----:B------:R-:W-:Y:S01]  /*0000*/  LDC R1, c[0x0][0x28] ;  /* 0x00000a00ff017b82 */ /* 0x000fe20000000800 */
[----:B------:R-:W-:Y:S05]  /*0010*/  EXIT ;  /* 0x000000000000794d */ /* 0x000fea0003800000 */
.L_x_3:
        /* <DEDUP_REMOVED lines=14> */
.L_x_12:


//--------------------- .text._ZN7cutlass13device_kernelIN5flash19enable_sm80_to_sm89INS1_16FlashAttnFwdSm80INS1_25CollectiveMainloopFwdSm80ILi4ELi1ELb0EN4cute5tupleIJNS5_1CILi128EEENS7_ILi96EEENS7_ILi64EEEEEELi64ENS_6half_tEfNS_4arch4Sm80ELb0ELb1ELb0ELb1ELb1ELb0ELb1ELb0EEENS1_21CollectiveEpilogueFwdINS6_IJS8_SA_S9_EEENS6_IJNS7_ILi1EEESI_SI_EEESC_SE_Li128ELb1ELb1ELb0ELb0EEENS1_19SingleTileSchedulerILb1ELb0ELb1ELi128EEEEEEEEEvNT_6ParamsE --------------------------
	.section	.text._ZN7cutlass13device_kernelIN5flash19enable_sm80_to_sm89INS1_16FlashAttnFwdSm80INS1_25CollectiveMainloopFwdSm80ILi4ELi1ELb0EN4cute5tupleIJNS5_1CILi128EEENS7_ILi96EEENS7_ILi64EEEEEELi64ENS_6half_tEfNS_4arch4Sm80ELb0ELb1ELb0ELb1ELb1ELb0ELb1ELb0EEENS1_21CollectiveEpilogueFwdINS6_IJS8_SA_S9_EEENS6_IJNS7_ILi1EEESI_SI_EEESC_SE_Li128ELb1ELb1ELb0ELb0EEENS1_19SingleTileSchedulerILb1ELb0ELb1ELi128EEEEEEEEEvNT_6ParamsE,"ax",@progbits
	.align	128
.text._ZN7cutlass13device_kernelIN5flash19enable_sm80_to_sm89INS1_16FlashAttnFwdSm80INS1_25CollectiveMainloopFwdSm80ILi4ELi1ELb0EN4cute5tupleIJNS5_1CILi128EEENS7_ILi96EEENS7_ILi64EEEEEELi64ENS_6half_tEfNS_4arch4Sm80ELb0ELb1ELb0ELb1ELb1ELb0ELb1ELb0EEENS1_21CollectiveEpilogueFwdINS6_IJS8_SA_S9_EEENS6_IJNS7_ILi1EEESI_SI_EEESC_SE_Li128ELb1ELb1ELb0ELb0EEENS1_19SingleTileSchedulerILb1ELb0ELb1ELi128EEEEEEEEEvNT_6ParamsE:
        .type           _ZN7cutlass13device_kernelIN5flash19enable_sm80_to_sm89INS1_16FlashAttnFwdSm80INS1_25CollectiveMainloopFwdSm80ILi4ELi1ELb0EN4cute5tupleIJNS5_1CILi128EEENS7_ILi96EEENS7_ILi64EEEEEELi64ENS_6half_tEfNS_4arch4Sm80ELb0ELb1ELb0ELb1ELb1ELb0ELb1ELb0EEENS1_21CollectiveEpilogueFwdINS6_IJS8_SA_S9_EEENS6_IJNS7_ILi1EEESI_SI_EEESC_SE_Li128ELb1ELb1ELb0ELb0EEENS1_19SingleTileSchedulerILb1ELb0ELb1ELi128EEEEEEEEEvNT_6ParamsE,@function
        .size           _ZN7cutlass13device_kernelIN5flash19enable_sm80_to_sm89INS1_16FlashAttnFwdSm80INS1_25CollectiveMainloopFwdSm80ILi4ELi1ELb0EN4cute5tupleIJNS5_1CILi128EEENS7_ILi96EEENS7_ILi64EEEEEELi64ENS_6half_tEfNS_4arch4Sm80ELb0ELb1ELb0ELb1ELb1ELb0ELb1ELb0EEENS1_21CollectiveEpilogueFwdINS6_IJS8_SA_S9_EEENS6_IJNS7_ILi1EEESI_SI_EEESC_SE_Li128ELb1ELb1ELb0ELb0EEENS1_19SingleTileSchedulerILb1ELb0ELb1ELi128EEEEEEEEEvNT_6ParamsE,(.L_x_13 - _ZN7cutlass13device_kernelIN5flash19enable_sm80_to_sm89INS1_16FlashAttnFwdSm80INS1_25CollectiveMainloopFwdSm80ILi4ELi1ELb0EN4cute5tupleIJNS5_1CILi128EEENS7_ILi96EEENS7_ILi64EEEEEELi64ENS_6half_tEfNS_4arch4Sm80ELb0ELb1ELb0ELb1ELb1ELb0ELb1ELb0EEENS1_21CollectiveEpilogueFwdINS6_IJS8_SA_S9_EEENS6_IJNS7_ILi1EEESI_SI_EEESC_SE_Li128ELb1ELb1ELb0ELb0EEENS1_19SingleTileSchedulerILb1ELb0ELb1ELi128EEEEEEEEEvNT_6ParamsE)
        .other          _ZN7cutlass13device_kernelIN5flash19enable_sm80_to_sm89INS1_16FlashAttnFwdSm80INS1_25CollectiveMainloopFwdSm80ILi4ELi1ELb0EN4cute5tupleIJNS5_1CILi128EEENS7_ILi96EEENS7_ILi64EEEEEELi64ENS_6half_tEfNS_4arch4Sm80ELb0ELb1ELb0ELb1ELb1ELb0ELb1ELb0EEENS1_21CollectiveEpilogueFwdINS6_IJS8_SA_S9_EEENS6_IJNS7_ILi1EEESI_SI_EEESC_SE_Li128ELb1ELb1ELb0ELb0EEENS1_19SingleTileSchedulerILb1ELb0ELb1ELi128EEEEEEEEEvNT_6ParamsE,@"STO_CUDA_ENTRY STV_DEFAULT"
_ZN7cutlass13device_kernelIN5flash19enable_sm80_to_sm89INS1_16FlashAttnFwdSm80INS1_25CollectiveMainloopFwdSm80ILi4ELi1ELb0EN4cute5tupleIJNS5_1CILi128EEENS7_ILi96EEENS7_ILi64EEEEEELi64ENS_6half_tEfNS_4arch4Sm80ELb0ELb1ELb0ELb1ELb1ELb0ELb1ELb0EEENS1_21CollectiveEpilogueFwdINS6_IJS8_SA_S9_EEENS6_IJNS7_ILi1EEESI_SI_EEESC_SE_Li128ELb1ELb1ELb0ELb0EEENS1_19SingleTileSchedulerILb1ELb0ELb1ELi128EEEEEEEEEvNT_6ParamsE:
[----:B------:R-:W-:Y:S01]  /*0000*/  LDC R1, c[0x0][0x28] ;  /* 0x00000a00ff017b82 */ /* 0x000fe20000000800 */
[----:B------:R-:W-:Y:S05]  /*0010*/  EXIT ;  /* 0x000000000000794d */ /* 0x000fea0003800000 */
.L_x_4:
        /* <DEDUP_REMOVED lines=14> */
.L_x_13:


//--------------------- .text._ZN7cutlass13device_kernelIN5flash19enable_sm80_to_sm89INS1_16FlashAttnFwdSm80INS1_25CollectiveMainloopFwdSm80ILi4ELi1ELb0EN4cute5tupleIJNS5_1CILi128EEENS7_ILi96EEENS7_ILi64EEEEEELi64ENS_6half_tEfNS_4arch4Sm80ELb0ELb1ELb0ELb1ELb1ELb1ELb1ELb0EEENS1_21CollectiveEpilogueFwdINS6_IJS8_SA_S9_EEENS6_IJNS7_ILi1EEESI_SI_EEESC_SE_Li128ELb1ELb1ELb0ELb0EEENS1_19SingleTileSchedulerILb1ELb0ELb1ELi128EEEEEEEEEvNT_6ParamsE --------------------------
	.section	.text._ZN7cutlass13device_kernelIN5flash19enable_sm80_to_sm89INS1_16FlashAttnFwdSm80INS1_25CollectiveMainloopFwdSm80ILi4ELi1ELb0EN4cute5tupleIJNS5_1CILi128EEENS7_ILi96EEENS7_ILi64EEEEEELi64ENS_6half_tEfNS_4arch4Sm80ELb0ELb1ELb0ELb1ELb1ELb1ELb1ELb0EEENS1_21CollectiveEpilogueFwdINS6_IJS8_SA_S9_EEENS6_IJNS7_ILi1EEESI_SI_EEESC_SE_Li128ELb1ELb1ELb0ELb0EEENS1_19SingleTileSchedulerILb1ELb0ELb1ELi128EEEEEEEEEvNT_6ParamsE,"ax",@progbits
	.align	128
.text._ZN7cutlass13device_kernelIN5flash19enable_sm80_to_sm89INS1_16FlashAttnFwdSm80INS1_25CollectiveMainloopFwdSm80ILi4ELi1ELb0EN4cute5tupleIJNS5_1CILi128EEENS7_ILi96EEENS7_ILi64EEEEEELi64ENS_6half_tEfNS_4arch4Sm80ELb0ELb1ELb0ELb1ELb1ELb1ELb1ELb0EEENS1_21CollectiveEpilogueFwdINS6_IJS8_SA_S9_EEENS6_IJNS7_ILi1EEESI_SI_EEESC_SE_Li128ELb1ELb1ELb0ELb0EEENS1_19SingleTileSchedulerILb1ELb0ELb1ELi128EEEEEEEEEvNT_6ParamsE:
        .type           _ZN7cutlass13device_kernelIN5flash19enable_sm80_to_sm89INS1_16FlashAttnFwdSm80INS1_25CollectiveMainloopFwdSm80ILi4ELi1ELb0EN4cute5tupleIJNS5_1CILi128EEENS7_ILi96EEENS7_ILi64EEEEEELi64ENS_6half_tEfNS_4arch4Sm80ELb0ELb1ELb0ELb1ELb1ELb1ELb1ELb0EEENS1_21CollectiveEpilogueFwdINS6_IJS8_SA_S9_EEENS6_IJNS7_ILi1EEESI_SI_EEESC_SE_Li128ELb1ELb1ELb0ELb0EEENS1_19SingleTileSchedulerILb1ELb0ELb1ELi128EEEEEEEEEvNT_6ParamsE,@function
        .size           _ZN7cutlass13device_kernelIN5flash19enable_sm80_to_sm89INS1_16FlashAttnFwdSm80INS1_25CollectiveMainloopFwdSm80ILi4ELi1ELb0EN4cute5tupleIJNS5_1CILi128EEENS7_ILi96EEENS7_ILi64EEEEEELi64ENS_6half_tEfNS_4arch4Sm80ELb0ELb1ELb0ELb1ELb1ELb1ELb1ELb0EEENS1_21CollectiveEpilogueFwdINS6_IJS8_SA_S9_EEENS6_IJNS7_ILi1EEESI_SI_EEESC_SE_Li128ELb1ELb1ELb0ELb0EEENS1_19SingleTileSchedulerILb1ELb0ELb1ELi128EEEEEEEEEvNT_6ParamsE,(.L_x_14 - _ZN7cutlass13device_kernelIN5flash19enable_sm80_to_sm89INS1_16FlashAttnFwdSm80INS1_25CollectiveMainloopFwdSm80ILi4ELi1ELb0EN4cute5tupleIJNS5_1CILi128EEENS7_ILi96EEENS7_ILi64EEEEEELi64ENS_6half_tEfNS_4arch4Sm80ELb0ELb1ELb0ELb1ELb1ELb1ELb1ELb0EEENS1_21CollectiveEpilogueFwdINS6_IJS8_SA_S9_EEENS6_IJNS7_ILi1EEESI_SI_EEESC_SE_Li128ELb1ELb1ELb0ELb0EEENS1_19SingleTileSchedulerILb1ELb0ELb1ELi128EEEEEEEEEvNT_6ParamsE)
        .other          _ZN7cutlass13device_kernelIN5flash19enable_sm80_to_sm89INS1_16FlashAttnFwdSm80INS1_25CollectiveMainloopFwdSm80ILi4ELi1ELb0EN4cute5tupleIJNS5_1CILi128EEENS7_ILi96EEENS7_ILi64EEEEEELi64ENS_6half_tEfNS_4arch4Sm80ELb0ELb1ELb0ELb1ELb1ELb1ELb1ELb0EEENS1_21CollectiveEpilogueFwdINS6_IJS8_SA_S9_EEENS6_IJNS7_ILi1EEESI_SI_EEESC_SE_Li128ELb1ELb1ELb0ELb0EEENS1_19SingleTileSchedulerILb1ELb0ELb1ELi128EEEEEEEEEvNT_6ParamsE,@"STO_CUDA_ENTRY STV_DEFAULT"
_ZN7cutlass13device_kernelIN5flash19enable_sm80_to_sm89INS1_16FlashAttnFwdSm80INS1_25CollectiveMainloopFwdSm80ILi4ELi1ELb0EN4cute5tupleIJNS5_1CILi128EEENS7_ILi96EEENS7_ILi64EEEEEELi64ENS_6half_tEfNS_4arch4Sm80ELb0ELb1ELb0ELb1ELb1ELb1ELb1ELb0EEENS1_21CollectiveEpilogueFwdINS6_IJS8_SA_S9_EEENS6_IJNS7_ILi1EEESI_SI_EEESC_SE_Li128ELb1ELb1ELb0ELb0EEENS1_19SingleTileSchedulerILb1ELb0ELb1ELi128EEEEEEEEEvNT_6ParamsE:
[----:B------:R-:W-:Y:S01]  /*0000*/  LDC R1, c[0x0][0x28] ;  /* 0x00000a00ff017b82 */ /* 0x000fe20000000800 */
[----:B------:R-:W-:Y:S05]  /*0010*/  EXIT ;  /* 0x000000000000794d */ /* 0x000fea0003800000 */
.L_x_5:
        /* <DEDUP_REMOVED lines=14> */
.L_x_14:


//--------------------- .text._ZN7cutlass13device_kernelIN5flash19enable_sm80_to_sm89INS1_16FlashAttnFwdSm80INS1_25CollectiveMainloopFwdSm80ILi4ELi1ELb0EN4cute5tupleIJNS5_1CILi128EEENS7_ILi112EEENS7_ILi64EEEEEELi64ENS_6half_tEfNS_4arch4Sm80ELb1ELb0ELb0ELb0ELb1ELb0ELb1ELb0EEENS1_21CollectiveEpilogueFwdINS6_IJS8_SA_S9_EEENS6_IJNS7_ILi1EEESI_SI_EEESC_SE_Li128ELb0ELb1ELb0ELb0EEENS1_30DynamicPersistentTileSchedulerILi128ELi128ELb0ELb1ELb0EEEEEEEEEvNT_6ParamsE --------------------------
	.section	.text._ZN7cutlass13device_kernelIN5flash19enable_sm80_to_sm89INS1_16FlashAttnFwdSm80INS1_25CollectiveMainloopFwdSm80ILi4ELi1ELb0EN4cute5tupleIJNS5_1CILi128EEENS7_ILi112EEENS7_ILi64EEEEEELi64ENS_6half_tEfNS_4arch4Sm80ELb1ELb0ELb0ELb0ELb1ELb0ELb1ELb0EEENS1_21CollectiveEpilogueFwdINS6_IJS8_SA_S9_EEENS6_IJNS7_ILi1EEESI_SI_EEESC_SE_Li128ELb0ELb1ELb0ELb0EEENS1_30DynamicPersistentTileSchedulerILi128ELi128ELb0ELb1ELb0EEEEEEEEEvNT_6ParamsE,"ax",@progbits
	.align	128
.text._ZN7cutlass13device_kernelIN5flash19enable_sm80_to_sm89INS1_16FlashAttnFwdSm80INS1_25CollectiveMainloopFwdSm80ILi4ELi1ELb0EN4cute5tupleIJNS5_1CILi128EEENS7_ILi112EEENS7_ILi64EEEEEELi64ENS_6half_tEfNS_4arch4Sm80ELb1ELb0ELb0ELb0ELb1ELb0ELb1ELb0EEENS1_21CollectiveEpilogueFwdINS6_IJS8_SA_S9_EEENS6_IJNS7_ILi1EEESI_SI_EEESC_SE_Li128ELb0ELb1ELb0ELb0EEENS1_30DynamicPersistentTileSchedulerILi128ELi128ELb0ELb1ELb0EEEEEEEEEvNT_6ParamsE:
        .type           _ZN7cutlass13device_kernelIN5flash19enable_sm80_to_sm89INS1_16FlashAttnFwdSm80INS1_25CollectiveMainloopFwdSm80ILi4ELi1ELb0EN4cute5tupleIJNS5_1CILi128EEENS7_ILi112EEENS7_ILi64EEEEEELi64ENS_6half_tEfNS_4arch4Sm80ELb1ELb0ELb0ELb0ELb1ELb0ELb1ELb0EEENS1_21CollectiveEpilogueFwdINS6_IJS8_SA_S9_EEENS6_IJNS7_ILi1EEESI_SI_EEESC_SE_Li128ELb0ELb1ELb0ELb0EEENS1_30DynamicPersistentTileSchedulerILi128ELi128ELb0ELb1ELb0EEEEEEEEEvNT_6ParamsE,@function
        .size           _ZN7cutlass13device_kernelIN5flash19enable_sm80_to_sm89INS1_16FlashAttnFwdSm80INS1_25CollectiveMainloopFwdSm80ILi4ELi1ELb0EN4cute5tupleIJNS5_1CILi128EEENS7_ILi112EEENS7_ILi64EEEEEELi64ENS_6half_tEfNS_4arch4Sm80ELb1ELb0ELb0ELb0ELb1ELb0ELb1ELb0EEENS1_21CollectiveEpilogueFwdINS6_IJS8_SA_S9_EEENS6_IJNS7_ILi1EEESI_SI_EEESC_SE_Li128ELb0ELb1ELb0ELb0EEENS1_30DynamicPersistentTileSchedulerILi128ELi128ELb0ELb1ELb0EEEEEEEEEvNT_6ParamsE,(.L_x_15 - _ZN7cutlass13device_kernelIN5flash19enable_sm80_to_sm89INS1_16FlashAttnFwdSm80INS1_25CollectiveMainloopFwdSm80ILi4ELi1ELb0EN4cute5tupleIJNS5_1CILi128EEENS7_ILi112EEENS7_ILi64EEEEEELi64ENS_6half_tEfNS_4arch4Sm80ELb1ELb0ELb0ELb0ELb1ELb0ELb1ELb0EEENS1_21CollectiveEpilogueFwdINS6_IJS8_SA_S9_EEENS6_IJNS7_ILi1EEESI_SI_EEESC_SE_Li128ELb0ELb1ELb0ELb0EEENS1_30DynamicPersistentTileSchedulerILi128ELi128ELb0ELb1ELb0EEEEEEEEEvNT_6ParamsE)
        .other          _ZN7cutlass13device_kernelIN5flash19enable_sm80_to_sm89INS1_16FlashAttnFwdSm80INS1_25CollectiveMainloopFwdSm80ILi4ELi1ELb0EN4cute5tupleIJNS5_1CILi128EEENS7_ILi112EEENS7_ILi64EEEEEELi64ENS_6half_tEfNS_4arch4Sm80ELb1ELb0ELb0ELb0ELb1ELb0ELb1ELb0EEENS1_21CollectiveEpilogueFwdINS6_IJS8_SA_S9_EEENS6_IJNS7_ILi1EEESI_SI_EEESC_SE_Li128ELb0ELb1ELb0ELb0EEENS1_30DynamicPersistentTileSchedulerILi128ELi128ELb0ELb1ELb0EEEEEEEEEvNT_6ParamsE,@"STO_CUDA_ENTRY STV_DEFAULT"
_ZN7cutlass13device_kernelIN5flash19enable_sm80_to_sm89INS1_16FlashAttnFwdSm80INS1_25CollectiveMainloopFwdSm80ILi4ELi1ELb0EN4cute5tupleIJNS5_1CILi128EEENS7_ILi112EEENS7_ILi64EEEEEELi64ENS_6half_tEfNS_4arch4Sm80ELb1ELb0ELb0ELb0ELb1ELb0ELb1ELb0EEENS1_21CollectiveEpilogueFwdINS6_IJS8_SA_S9_EEENS6_IJNS7_ILi1EEESI_SI_EEESC_SE_Li128ELb0ELb1ELb0ELb0EEENS1_30DynamicPersistentTileSchedulerILi128ELi128ELb0ELb1ELb0EEEEEEEEEvNT_6ParamsE:
[----:B------:R-:W-:Y:S01]  /*0000*/  LDC R1, c[0x0][0x28] ;  /* 0x00000a00ff017b82 */ /* 0x000fe20000000800 */
[----:B------:R-:W-:Y:S05]  /*0010*/  EXIT ;  /* 0x000000000000794d */ /* 0x000fea0003800000 */
.L_x_6:
        /* <DEDUP_REMOVED lines=14> */
.L_x_15:


//--------------------- .text._ZN7cutlass13device_kernelIN5flash19enable_sm80_to_sm89INS1_16FlashAttnFwdSm80INS1_25CollectiveMainloopFwdSm80ILi4ELi1ELb0EN4cute5tupleIJNS5_1CILi128EEENS7_ILi112EEENS7_ILi64EEEEEELi64ENS_6half_tEfNS_4arch4Sm80ELb1ELb0ELb0ELb1ELb1ELb0ELb1ELb0EEENS1_21CollectiveEpilogueFwdINS6_IJS8_SA_S9_EEENS6_IJNS7_ILi1EEESI_SI_EEESC_SE_Li128ELb1ELb1ELb0ELb0EEENS1_19SingleTileSchedulerILb1ELb0ELb1ELi128EEEEEEEEEvNT_6ParamsE --------------------------
	.section	.text._ZN7cutlass13device_kernelIN5flash19enable_sm80_to_sm89INS1_16FlashAttnFwdSm80INS1_25CollectiveMainloopFwdSm80ILi4ELi1ELb0EN4cute5tupleIJNS5_1CILi128EEENS7_ILi112EEENS7_ILi64EEEEEELi64ENS_6half_tEfNS_4arch4Sm80ELb1ELb0ELb0ELb1ELb1ELb0ELb1ELb0EEENS1_21CollectiveEpilogueFwdINS6_IJS8_SA_S9_EEENS6_IJNS7_ILi1EEESI_SI_EEESC_SE_Li128ELb1ELb1ELb0ELb0EEENS1_19SingleTileSchedulerILb1ELb0ELb1ELi128EEEEEEEEEvNT_6ParamsE,"ax",@progbits
	.align	128
.text._ZN7cutlass13device_kernelIN5flash19enable_sm80_to_sm89INS1_16FlashAttnFwdSm80INS1_25CollectiveMainloopFwdSm80ILi4ELi1ELb0EN4cute5tupleIJNS5_1CILi128EEENS7_ILi112EEENS7_ILi64EEEEEELi64ENS_6half_tEfNS_4arch4Sm80ELb1ELb0ELb0ELb1ELb1ELb0ELb1ELb0EEENS1_21CollectiveEpilogueFwdINS6_IJS8_SA_S9_EEENS6_IJNS7_ILi1EEESI_SI_EEESC_SE_Li128ELb1ELb1ELb0ELb0EEENS1_19SingleTileSchedulerILb1ELb0ELb1ELi128EEEEEEEEEvNT_6ParamsE:
        .type           _ZN7cutlass13device_kernelIN5flash19enable_sm80_to_sm89INS1_16FlashAttnFwdSm80INS1_25CollectiveMainloopFwdSm80ILi4ELi1ELb0EN4cute5tupleIJNS5_1CILi128EEENS7_ILi112EEENS7_ILi64EEEEEELi64ENS_6half_tEfNS_4arch4Sm80ELb1ELb0ELb0ELb1ELb1ELb0ELb1ELb0EEENS1_21CollectiveEpilogueFwdINS6_IJS8_SA_S9_EEENS6_IJNS7_ILi1EEESI_SI_EEESC_SE_Li128ELb1ELb1ELb0ELb0EEENS1_19SingleTileSchedulerILb1ELb0ELb1ELi128EEEEEEEEEvNT_6ParamsE,@function
        .size           _ZN7cutlass13device_kernelIN5flash19enable_sm80_to_sm89INS1_16FlashAttnFwdSm80INS1_25CollectiveMainloopFwdSm80ILi4ELi1ELb0EN4cute5tupleIJNS5_1CILi128EEENS7_ILi112EEENS7_ILi64EEEEEELi64ENS_6half_tEfNS_4arch4Sm80ELb1ELb0ELb0ELb1ELb1ELb0ELb1ELb0EEENS1_21CollectiveEpilogueFwdINS6_IJS8_SA_S9_EEENS6_IJNS7_ILi1EEESI_SI_EEESC_SE_Li128ELb1ELb1ELb0ELb0EEENS1_19SingleTileSchedulerILb1ELb0ELb1ELi128EEEEEEEEEvNT_6ParamsE,(.L_x_16 - _ZN7cutlass13device_kernelIN5flash19enable_sm80_to_sm89INS1_16FlashAttnFwdSm80INS1_25CollectiveMainloopFwdSm80ILi4ELi1ELb0EN4cute5tupleIJNS5_1CILi128EEENS7_ILi112EEENS7_ILi64EEEEEELi64ENS_6half_tEfNS_4arch4Sm80ELb1ELb0ELb0ELb1ELb1ELb0ELb1ELb0EEENS1_21CollectiveEpilogueFwdINS6_IJS8_SA_S9_EEENS6_IJNS7_ILi1EEESI_SI_EEESC_SE_Li128ELb1ELb1ELb0ELb0EEENS1_19SingleTileSchedulerILb1ELb0ELb1ELi128EEEEEEEEEvNT_6ParamsE)
        .other          _ZN7cutlass13device_kernelIN5flash19enable_sm80_to_sm89INS1_16FlashAttnFwdSm80INS1_25CollectiveMainloopFwdSm80ILi4ELi1ELb0EN4cute5tupleIJNS5_1CILi128EEENS7_ILi112EEENS7_ILi64EEEEEELi64ENS_6half_tEfNS_4arch4Sm80ELb1ELb0ELb0ELb1ELb1ELb0ELb1ELb0EEENS1_21CollectiveEpilogueFwdINS6_IJS8_SA_S9_EEENS6_IJNS7_ILi1EEESI_SI_EEESC_SE_Li128ELb1ELb1ELb0ELb0EEENS1_19SingleTileSchedulerILb1ELb0ELb1ELi128EEEEEEEEEvNT_6ParamsE,@"STO_CUDA_ENTRY STV_DEFAULT"
_ZN7cutlass13device_kernelIN5flash19enable_sm80_to_sm89INS1_16FlashAttnFwdSm80INS1_25CollectiveMainloopFwdSm80ILi4ELi1ELb0EN4cute5tupleIJNS5_1CILi128EEENS7_ILi112EEENS7_ILi64EEEEEELi64ENS_6half_tEfNS_4arch4Sm80ELb1ELb0ELb0ELb1ELb1ELb0ELb1ELb0EEENS1_21CollectiveEpilogueFwdINS6_IJS8_SA_S9_EEENS6_IJNS7_ILi1EEESI_SI_EEESC_SE_Li128ELb1ELb1ELb0ELb0EEENS1_19SingleTileSchedulerILb1ELb0ELb1ELi128EEEEEEEEEvNT_6ParamsE:
[----:B------:R-:W-:Y:S01]  /*0000*/  LDC R1, c[0x0][0x28] ;  /* 0x00000a00ff017b82 */ /* 0x000fe20000000800 */
[----:B------:R-:W-:Y:S05]  /*0010*/  EXIT ;  /* 0x000000000000794d */ /* 0x000fea0003800000 */
.L_x_7:
        /* <DEDUP_REMOVED lines=14> */
.L_x_16:


//--------------------- .text._ZN7cutlass13device_kernelIN5flash19enable_sm80_to_sm89INS1_16FlashAttnFwdSm80INS1_25CollectiveMainloopFwdSm80ILi4ELi1ELb0EN4cute5tupleIJNS5_1CILi128EEENS7_ILi112EEENS7_ILi64EEEEEELi64ENS_6half_tEfNS_4arch4Sm80ELb1ELb0ELb0ELb1ELb1ELb1ELb1ELb0EEENS1_21CollectiveEpilogueFwdINS6_IJS8_SA_S9_EEENS6_IJNS7_ILi1EEESI_SI_EEESC_SE_Li128ELb1ELb1ELb0ELb0EEENS1_19SingleTileSchedulerILb1ELb0ELb1ELi128EEEEEEEEEvNT_6ParamsE --------------------------
	.section	.text._ZN7cutlass13device_kernelIN5flash19enable_sm80_to_sm89INS1_16FlashAttnFwdSm80INS1_25CollectiveMainloopFwdSm80ILi4ELi1ELb0EN4cute5tupleIJNS5_1CILi128EEENS7_ILi112EEENS7_ILi64EEEEEELi64ENS_6half_tEfNS_4arch4Sm80ELb1ELb0ELb0ELb1ELb1ELb1ELb1ELb0EEENS1_21CollectiveEpilogueFwdINS6_IJS8_SA_S9_EEENS6_IJNS7_ILi1EEESI_SI_EEESC_SE_Li128ELb1ELb1ELb0ELb0EEENS1_19SingleTileSchedulerILb1ELb0ELb1ELi128EEEEEEEEEvNT_6ParamsE,"ax",@progbits
	.align	128
.text._ZN7cutlass13device_kernelIN5flash19enable_sm80_to_sm89INS1_16FlashAttnFwdSm80INS1_25CollectiveMainloopFwdSm80ILi4ELi1ELb0EN4cute5tupleIJNS5_1CILi128EEENS7_ILi112EEENS7_ILi64EEEEEELi64ENS_6half_tEfNS_4arch4Sm80ELb1ELb0ELb0ELb1ELb1ELb1ELb1ELb0EEENS1_21CollectiveEpilogueFwdINS6_IJS8_SA_S9_EEENS6_IJNS7_ILi1EEESI_SI_EEESC_SE_Li128ELb1ELb1ELb0ELb0EEENS1_19SingleTileSchedulerILb1ELb0ELb1ELi128EEEEEEEEEvNT_6ParamsE:
        .type           _ZN7cutlass13device_kernelIN5flash19enable_sm80_to_sm89INS1_16FlashAttnFwdSm80INS1_25CollectiveMainloopFwdSm80ILi4ELi1ELb0EN4cute5tupleIJNS5_1CILi128EEENS7_ILi112EEENS7_ILi64EEEEEELi64ENS_6half_tEfNS_4arch4Sm80ELb1ELb0ELb0ELb1ELb1ELb1ELb1ELb0EEENS1_21CollectiveEpilogueFwdINS6_IJS8_SA_S9_EEENS6_IJNS7_ILi1EEESI_SI_EEESC_SE_Li128ELb1ELb1ELb0ELb0EEENS1_19SingleTileSchedulerILb1ELb0ELb1ELi128EEEEEEEEEvNT_6ParamsE,@function
        .size           _ZN7cutlass13device_kernelIN5flash19enable_sm80_to_sm89INS1_16FlashAttnFwdSm80INS1_25CollectiveMainloopFwdSm80ILi4ELi1ELb0EN4cute5tupleIJNS5_1CILi128EEENS7_ILi112EEENS7_ILi64EEEEEELi64ENS_6half_tEfNS_4arch4Sm80ELb1ELb0ELb0ELb1ELb1ELb1ELb1ELb0EEENS1_21CollectiveEpilogueFwdINS6_IJS8_SA_S9_EEENS6_IJNS7_ILi1EEESI_SI_EEESC_SE_Li128ELb1ELb1ELb0ELb0EEENS1_19SingleTileSchedulerILb1ELb0ELb1ELi128EEEEEEEEEvNT_6ParamsE,(.L_x_17 - _ZN7cutlass13device_kernelIN5flash19enable_sm80_to_sm89INS1_16FlashAttnFwdSm80INS1_25CollectiveMainloopFwdSm80ILi4ELi1ELb0EN4cute5tupleIJNS5_1CILi128EEENS7_ILi112EEENS7_ILi64EEEEEELi64ENS_6half_tEfNS_4arch4Sm80ELb1ELb0ELb0ELb1ELb1ELb1ELb1ELb0EEENS1_21CollectiveEpilogueFwdINS6_IJS8_SA_S9_EEENS6_IJNS7_ILi1EEESI_SI_EEESC_SE_Li128ELb1ELb1ELb0ELb0EEENS1_19SingleTileSchedulerILb1ELb0ELb1ELi128EEEEEEEEEvNT_6ParamsE)
        .other          _ZN7cutlass13device_kernelIN5flash19enable_sm80_to_sm89INS1_16FlashAttnFwdSm80INS1_25CollectiveMainloopFwdSm80ILi4ELi1ELb0EN4cute5tupleIJNS5_1CILi128EEENS7_ILi112EEENS7_ILi64EEEEEELi64ENS_6half_tEfNS_4arch4Sm80ELb1ELb0ELb0ELb1ELb1ELb1ELb1ELb0EEENS1_21CollectiveEpilogueFwdINS6_IJS8_SA_S9_EEENS6_IJNS7_ILi1EEESI_SI_EEESC_SE_Li128ELb1ELb1ELb0ELb0EEENS1_19SingleTileSchedulerILb1ELb0ELb1ELi128EEEEEEEEEvNT_6ParamsE,@"STO_CUDA_ENTRY STV_DEFAULT"
_ZN7cutlass13device_kernelIN5flash19enable_sm80_to_sm89INS1_16FlashAttnFwdSm80INS1_25CollectiveMainloopFwdSm80ILi4ELi1ELb0EN4cute5tupleIJNS5_1CILi128EEENS7_ILi112EEENS7_ILi64EEEEEELi64ENS_6half_tEfNS_4arch4Sm80ELb1ELb0ELb0ELb1ELb1ELb1ELb1ELb0EEENS1_21CollectiveEpilogueFwdINS6_IJS8_SA_S9_EEENS6_IJNS7_ILi1EEESI_SI_EEESC_SE_Li128ELb1ELb1ELb0ELb0EEENS1_19SingleTileSchedulerILb1ELb0ELb1ELi128EEEEEEEEEvNT_6ParamsE:
[----:B------:R-:W-:Y:S01]  /*0000*/  LDC R1, c[0x0][0x28] ;  /* 0x00000a00ff017b82 */ /* 0x000fe20000000800 */
[----:B------:R-:W-:Y:S05]  /*0010*/  EXIT ;  /* 0x000000000000794d */ /* 0x000fea0003800000 */
.L_x_8:
        /* <DEDUP_REMOVED lines=14> */
.L_x_17:


//--------------------- .nv.shared.reserved.0     --------------------------
	.section	.nv.shared.reserved.0,"aw",@nobits
	.weak		__nv_reservedSMEM_offset_0_alias
	.size		__nv_reservedSMEM_offset_0_alias, 0, 0
	.other		__nv_reservedSMEM_offset_0_alias,@"STO_CUDA_RESERVED_SHARED STV_DEFAULT"
__nv_reservedSMEM_offset_0_alias:
	.zero		0


//--------------------- .nv.global                --------------------------
	.section	.nv.global,"aw",@nobits
.nv.global:
	.type		_ZN71_INTERNAL_6502cf3d_35_flash_fwd_hdim64_fp16_paged_sm80_cu_4022bc09_36744cute1_E,@object
	.size		_ZN71_INTERNAL_6502cf3d_35_flash_fwd_hdim64_fp16_paged_sm80_cu_4022bc09_36744cute1_E,(_ZN71_INTERNAL_6502cf3d_35_flash_fwd_hdim64_fp16_paged_sm80_cu_4022bc09_36744cuda3std3__45__cpo6cbeginE - _ZN71_INTERNAL_6502cf3d_35_flash_fwd_hdim64_fp16_paged_sm80_cu_4022bc09_36744cute1_E)
_ZN71_INTERNAL_6502cf3d_35_flash_fwd_hdim64_fp16_paged_sm80_cu_4022bc09_36744cute1_E:
	.zero		1
	.type		_ZN71_INTERNAL_6502cf3d_35_flash_fwd_hdim64_fp16_paged_sm80_cu_4022bc09_36744cuda3std3__45__cpo6cbeginE,@object
	.size		_ZN71_INTERNAL_6502cf3d_35_flash_fwd_hdim64_fp16_paged_sm80_cu_4022bc09_36744cuda3std3__45__cpo6cbeginE,(_ZN71_INTERNAL_6502cf3d_35_flash_fwd_hdim64_fp16_paged_sm80_cu_4022bc09_36744cuda3std3__48in_placeE - _ZN71_INTERNAL_6502cf3d_35_flash_fwd_hdim64_fp16_paged_sm80_cu_4022bc09_36744cuda3std3__45__cpo6cbeginE)
_ZN71_INTERNAL_6502cf3d_35_flash_fwd_hdim64_fp16_paged_sm80_cu_4022bc09_36744cuda3std3__45__cpo6cbeginE:
	.zero		1
	.type		_ZN71_INTERNAL_6502cf3d_35_flash_fwd_hdim64_fp16_paged_sm80_cu_4022bc09_36744cuda3std3__48in_placeE,@object
	.size		_ZN71_INTERNAL_6502cf3d_35_flash_fwd_hdim64_fp16_paged_sm80_cu_4022bc09_36744cuda3std3__48in_placeE,(_ZN71_INTERNAL_6502cf3d_35_flash_fwd_hdim64_fp16_paged_sm80_cu_4022bc09_36744cuda3std6ranges3__45__cpo9iter_moveE - _ZN71_INTERNAL_6502cf3d_35_flash_fwd_hdim64_fp16_paged_sm80_cu_4022bc09_36744cuda3std3__48in_placeE)
_ZN71_INTERNAL_6502cf3d_35_flash_fwd_hdim64_fp16_paged_sm80_cu_4022bc09_36744cuda3std3__48in_placeE:
	.zero		1
	.type		_ZN71_INTERNAL_6502cf3d_35_flash_fwd_hdim64_fp16_paged_sm80_cu_4022bc09_36744cuda3std6ranges3__45__cpo9iter_moveE,@object
	.size		_ZN71_INTERNAL_6502cf3d_35_flash_fwd_hdim64_fp16_paged_sm80_cu_4022bc09_36744cuda3std6ranges3__45__cpo9iter_moveE,(_ZN71_INTERNAL_6502cf3d_35_flash_fwd_hdim64_fp16_paged_sm80_cu_4022bc09_36744cuda3std3__45__cpo5beginE - _ZN71_INTERNAL_6502cf3d_35_flash_fwd_hdim64_fp16_paged_sm80_cu_4022bc09_36744cuda3std6ranges3__45__cpo9iter_moveE)
_ZN71_INTERNAL_6502cf3d_35_flash_fwd_hdim64_fp16_paged_sm80_cu_4022bc09_36744cuda3std6ranges3__45__cpo9iter_moveE:
	.zero		1
	.type		_ZN71_INTERNAL_6502cf3d_35_flash_fwd_hdim64_fp16_paged_sm80_cu_4022bc09_36744cuda3std3__45__cpo5beginE,@object
	.size		_ZN71_INTERNAL_6502cf3d_35_flash_fwd_hdim64_fp16_paged_sm80_cu_4022bc09_36744cuda3std3__45__cpo5beginE,(_ZN71_INTERNAL_6502cf3d_35_flash_fwd_hdim64_fp16_paged_sm80_cu_4022bc09_36744cuda3std3__473_GLOBAL__N__6502cf3d_35_flash_fwd_hdim64_fp16_paged_sm80_cu_4022bc09_36746ignoreE - _ZN71_INTERNAL_6502cf3d_35_flash_fwd_hdim64_fp16_paged_sm80_cu_4022bc09_36744cuda3std3__45__cpo5beginE)
_ZN71_INTERNAL_6502cf3d_35_flash_fwd_hdim64_fp16_paged_sm80_cu_4022bc09_36744cuda3std3__45__cpo5beginE:
	.zero		1
	.type		_ZN71_INTERNAL_6502cf3d_35_flash_fwd_hdim64_fp16_paged_sm80_cu_4022bc09_36744cuda3std3__473_GLOBAL__N__6502cf3d_35_flash_fwd_hdim64_fp16_paged_sm80_cu_4022bc09_36746ignoreE,@object
	.size		_ZN71_INTERNAL_6502cf3d_35_flash_fwd_hdim64_fp16_paged_sm80_cu_4022bc09_36744cuda3std3__473_GLOBAL__N__6502cf3d_35_flash_fwd_hdim64_fp16_paged_sm80_cu_4022bc09_36746ignoreE,(_ZN71_INTERNAL_6502cf3d_35_flash_fwd_hdim64_fp16_paged_sm80_cu_4022bc09_36744cute7productE - _ZN71_INTERNAL_6502cf3d_35_flash_fwd_hdim64_fp16_paged_sm80_cu_4022bc09_36744cuda3std3__473_GLOBAL__N__6502cf3d_35_flash_fwd_hdim64_fp16_paged_sm80_cu_4022bc09_36746ignoreE)
_ZN71_INTERNAL_6502cf3d_35_flash_fwd_hdim64_fp16_paged_sm80_cu_4022bc09_36744cuda3std3__473_GLOBAL__N__6502cf3d_35_flash_fwd_hdim64_fp16_paged_sm80_cu_4022bc09_36746ignoreE:
	.zero		1
	.type		_ZN71_INTERNAL_6502cf3d_35_flash_fwd_hdim64_fp16_paged_sm80_cu_4022bc09_36744cute7productE,@object
	.size		_ZN71_INTERNAL_6502cf3d_35_flash_fwd_hdim64_fp16_paged_sm80_cu_4022bc09_36744cute7productE,(_ZN71_INTERNAL_6502cf3d_35_flash_fwd_hdim64_fp16_paged_sm80_cu_4022bc09_36744cuda3std3__45__cpo3endE - _ZN71_INTERNAL_6502cf3d_35_flash_fwd_hdim64_fp16_paged_sm80_cu_4022bc09_36744cute7productE)
_ZN71_INTERNAL_6502cf3d_35_flash_fwd_hdim64_fp16_paged_sm80_cu_4022bc09_36744cute7productE:
	.zero		1
	.type		_ZN71_INTERNAL_6502cf3d_35_flash_fwd_hdim64_fp16_paged_sm80_cu_4022bc09_36744cuda3std3__45__cpo3endE,@object
	.size		_ZN71_INTERNAL_6502cf3d_35_flash_fwd_hdim64_fp16_paged_sm80_cu_4022bc09_36744cuda3std3__45__cpo3endE,(_ZN71_INTERNAL_6502cf3d_35_flash_fwd_hdim64_fp16_paged_sm80_cu_4022bc09_36744cuda3std3__419piecewise_constructE - _ZN71_INTERNAL_6502cf3d_35_flash_fwd_hdim64_fp16_paged_sm80_cu_4022bc09_36744cuda3std3__45__cpo3endE)
_ZN71_INTERNAL_6502cf3d_35_flash_fwd_hdim64_fp16_paged_sm80_cu_4022bc09_36744cuda3std3__45__cpo3endE:
	.zero		1
	.type		_ZN71_INTERNAL_6502cf3d_35_flash_fwd_hdim64_fp16_paged_sm80_cu_4022bc09_36744cuda3std3__419piecewise_constructE,@object
	.size		_ZN71_INTERNAL_6502cf3d_35_flash_fwd_hdim64_fp16_paged_sm80_cu_4022bc09_36744cuda3std3__419piecewise_constructE,(_ZN71_INTERNAL_6502cf3d_35_flash_fwd_hdim64_fp16_paged_sm80_cu_4022bc09_36744cuda3std3__45__cpo4cendE - _ZN71_INTERNAL_6502cf3d_35_flash_fwd_hdim64_fp16_paged_sm80_cu_4022bc09_36744cuda3std3__419piecewise_constructE)
_ZN71_INTERNAL_6502cf3d_35_flash_fwd_hdim64_fp16_paged_sm80_cu_4022bc09_36744cuda3std3__419piecewise_constructE:
	.zero		1
	.type		_ZN71_INTERNAL_6502cf3d_35_flash_fwd_hdim64_fp16_paged_sm80_cu_4022bc09_36744cuda3std3__45__cpo4cendE,@object
	.size		_ZN71_INTERNAL_6502cf3d_35_flash_fwd_hdim64_fp16_paged_sm80_cu_4022bc09_36744cuda3std3__45__cpo4cendE,(_ZN71_INTERNAL_6502cf3d_35_flash_fwd_hdim64_fp16_paged_sm80_cu_4022bc09_36744cuda3std6ranges3__45__cpo4swapE - _ZN71_INTERNAL_6502cf3d_35_flash_fwd_hdim64_fp16_paged_sm80_cu_4022bc09_36744cuda3std3__45__cpo4cendE)
_ZN71_INTERNAL_6502cf3d_35_flash_fwd_hdim64_fp16_paged_sm80_cu_4022bc09_36744cuda3std3__45__cpo4cendE:
	.zero		1
	.type		_ZN71_INTERNAL_6502cf3d_35_flash_fwd_hdim64_fp16_paged_sm80_cu_4022bc09_36744cuda3std6ranges3__45__cpo4swapE,@object
	.size		_ZN71_INTERNAL_6502cf3d_35_flash_fwd_hdim64_fp16_paged_sm80_cu_4022bc09_36744cuda3std6ranges3__45__cpo4swapE,(.L_7 - _ZN71_INTERNAL_6502cf3d_35_flash_fwd_hdim64_fp16_paged_sm80_cu_4022bc09_36744cuda3std6ranges3__45__cpo4swapE)
_ZN71_INTERNAL_6502cf3d_35_flash_fwd_hdim64_fp16_paged_sm80_cu_4022bc09_36744cuda3std6ranges3__45__cpo4swapE:
	.zero		1
.L_7:


//--------------------- .nv.constant0._ZN7cutlass13device_kernelIN5flash19enable_sm80_to_sm89INS1_16FlashAttnFwdSm80INS1_25CollectiveMainloopFwdSm80ILi4ELi1ELb0EN4cute5tupleIJNS5_1CILi128EEENS7_ILi112EEENS7_ILi64EEEEEELi64ENS_6half_tEfNS_4arch4Sm80ELb0ELb0ELb0ELb0ELb1ELb0ELb1ELb0EEENS1_21CollectiveEpilogueFwdINS6_IJS8_SA_S9_EEENS6_IJNS7_ILi1EEESI_SI_EEESC_SE_Li128ELb0ELb1ELb0ELb0EEENS1_19SingleTileSchedulerILb0ELb0ELb1ELi128EEEEEEEEEvNT_6ParamsE --------------------------
	.section	.nv.constant0._ZN7cutlass13device_kernelIN5flash19enable_sm80_to_sm89INS1_16FlashAttnFwdSm80INS1_25CollectiveMainloopFwdSm80ILi4ELi1ELb0EN4cute5tupleIJNS5_1CILi128EEENS7_ILi112EEENS7_ILi64EEEEEELi64ENS_6half_tEfNS_4arch4Sm80ELb0ELb0ELb0ELb0ELb1ELb0ELb1ELb0EEENS1_21CollectiveEpilogueFwdINS6_IJS8_SA_S9_EEENS6_IJNS7_ILi1EEESI_SI_EEESC_SE_Li128ELb0ELb1ELb0ELb0EEENS1_19SingleTileSchedulerILb0ELb0ELb1ELi128EEEEEEEEEvNT_6ParamsE,"a",@progbits
	.sectionflags	@""
	.align	4
.nv.constant0._ZN7cutlass13device_kernelIN5flash19enable_sm80_to_sm89INS1_16FlashAttnFwdSm80INS1_25CollectiveMainloopFwdSm80ILi4ELi1ELb0EN4cute5tupleIJNS5_1CILi128EEENS7_ILi112EEENS7_ILi64EEEEEELi64ENS_6half_tEfNS_4arch4Sm80ELb0ELb0ELb0ELb0ELb1ELb0ELb1ELb0EEENS1_21CollectiveEpilogueFwdINS6_IJS8_SA_S9_EEENS6_IJNS7_ILi1EEESI_SI_EEESC_SE_Li128ELb0ELb1ELb0ELb0EEENS1_19SingleTileSchedulerILb0ELb0ELb1ELi128EEEEEEEEEvNT_6ParamsE:
	.zero		1576


//--------------------- .nv.constant0._ZN7cutlass13device_kernelIN5flash19enable_sm80_to_sm89INS1_16FlashAttnFwdSm80INS1_25CollectiveMainloopFwdSm80ILi4ELi1ELb0EN4cute5tupleIJNS5_1CILi128EEENS7_ILi112EEENS7_ILi64EEEEEELi64ENS_6half_tEfNS_4arch4Sm80ELb0ELb0ELb0ELb1ELb1ELb0ELb1ELb0EEENS1_21CollectiveEpilogueFwdINS6_IJS8_SA_S9_EEENS6_IJNS7_ILi1EEESI_SI_EEESC_SE_Li128ELb1ELb1ELb0ELb0EEENS1_19SingleTileSchedulerILb1ELb0ELb1ELi128EEEEEEEEEvNT_6ParamsE --------------------------
	.section	.nv.constant0._ZN7cutlass13device_kernelIN5flash19enable_sm80_to_sm89INS1_16FlashAttnFwdSm80INS1_25CollectiveMainloopFwdSm80ILi4ELi1ELb0EN4cute5tupleIJNS5_1CILi128EEENS7_ILi112EEENS7_ILi64EEEEEELi64ENS_6half_tEfNS_4arch4Sm80ELb0ELb0ELb0ELb1ELb1ELb0ELb1ELb0EEENS1_21CollectiveEpilogueFwdINS6_IJS8_SA_S9_EEENS6_IJNS7_ILi1EEESI_SI_EEESC_SE_Li128ELb1ELb1ELb0ELb0EEENS1_19SingleTileSchedulerILb1ELb0ELb1ELi128EEEEEEEEEvNT_6ParamsE,"a",@progbits
	.sectionflags	@""
	.align	4
.nv.constant0._ZN7cutlass13device_kernelIN5flash19enable_sm80_to_sm89INS1_16FlashAttnFwdSm80INS1_25CollectiveMainloopFwdSm80ILi4ELi1ELb0EN4cute5tupleIJNS5_1CILi128EEENS7_ILi112EEENS7_ILi64EEEEEELi64ENS_6half_tEfNS_4arch4Sm80ELb0ELb0ELb0ELb1ELb1ELb0ELb1ELb0EEENS1_21CollectiveEpilogueFwdINS6_IJS8_SA_S9_EEENS6_IJNS7_ILi1EEESI_SI_EEESC_SE_Li128ELb1ELb1ELb0ELb0EEENS1_19SingleTileSchedulerILb1ELb0ELb1ELi128EEEEEEEEEvNT_6ParamsE:
	.zero		1576


//--------------------- .nv.constant0._ZN7cutlass13device_kernelIN5flash19enable_sm80_to_sm89INS1_16FlashAttnFwdSm80INS1_25CollectiveMainloopFwdSm80ILi4ELi1ELb0EN4cute5tupleIJNS5_1CILi128EEENS7_ILi112EEENS7_ILi64EEEEEELi64ENS_6half_tEfNS_4arch4Sm80ELb0ELb0ELb0ELb1ELb1ELb1ELb1ELb0EEENS1_21CollectiveEpilogueFwdINS6_IJS8_SA_S9_EEENS6_IJNS7_ILi1EEESI_SI_EEESC_SE_Li128ELb1ELb1ELb0ELb0EEENS1_19SingleTileSchedulerILb1ELb0ELb1ELi128EEEEEEEEEvNT_6ParamsE --------------------------
	.section	.nv.constant0._ZN7cutlass13device_kernelIN5flash19enable_sm80_to_sm89INS1_16FlashAttnFwdSm80INS1_25CollectiveMainloopFwdSm80ILi4ELi1ELb0EN4cute5tupleIJNS5_1CILi128EEENS7_ILi112EEENS7_ILi64EEEEEELi64ENS_6half_tEfNS_4arch4Sm80ELb0ELb0ELb0ELb1ELb1ELb1ELb1ELb0EEENS1_21CollectiveEpilogueFwdINS6_IJS8_SA_S9_EEENS6_IJNS7_ILi1EEESI_SI_EEESC_SE_Li128ELb1ELb1ELb0ELb0EEENS1_19SingleTileSchedulerILb1ELb0ELb1ELi128EEEEEEEEEvNT_6ParamsE,"a",@progbits
	.sectionflags	@""
	.align	4
.nv.constant0._ZN7cutlass13device_kernelIN5flash19enable_sm80_to_sm89INS1_16FlashAttnFwdSm80INS1_25CollectiveMainloopFwdSm80ILi4ELi1ELb0EN4cute5tupleIJNS5_1CILi128EEENS7_ILi112EEENS7_ILi64EEEEEELi64ENS_6half_tEfNS_4arch4Sm80ELb0ELb0ELb0ELb1ELb1ELb1ELb1ELb0EEENS1_21CollectiveEpilogueFwdINS6_IJS8_SA_S9_EEENS6_IJNS7_ILi1EEESI_SI_EEESC_SE_Li128ELb1ELb1ELb0ELb0EEENS1_19SingleTileSchedulerILb1ELb0ELb1ELi128EEEEEEEEEvNT_6ParamsE:
	.zero		1576


//--------------------- .nv.constant0._ZN7cutlass13device_kernelIN5flash19enable_sm80_to_sm89INS1_16FlashAttnFwdSm80INS1_25CollectiveMainloopFwdSm80ILi4ELi1ELb0EN4cute5tupleIJNS5_1CILi128EEENS7_ILi96EEENS7_ILi64EEEEEELi64ENS_6half_tEfNS_4arch4Sm80ELb0ELb1ELb0ELb0ELb1ELb0ELb1ELb0EEENS1_21CollectiveEpilogueFwdINS6_IJS8_SA_S9_EEENS6_IJNS7_ILi1EEESI_SI_EEESC_SE_Li128ELb0ELb1ELb0ELb0EEENS1_19SingleTileSchedulerILb0ELb0ELb1ELi128EEEEEEEEEvNT_6ParamsE --------------------------
	.section	.nv.constant0._ZN7cutlass13device_kernelIN5flash19enable_sm80_to_sm89INS1_16FlashAttnFwdSm80INS1_25CollectiveMainloopFwdSm80ILi4ELi1ELb0EN4cute5tupleIJNS5_1CILi128EEENS7_ILi96EEENS7_ILi64EEEEEELi64ENS_6half_tEfNS_4arch4Sm80ELb0ELb1ELb0ELb0ELb1ELb0ELb1ELb0EEENS1_21CollectiveEpilogueFwdINS6_IJS8_SA_S9_EEENS6_IJNS7_ILi1EEESI_SI_EEESC_SE_Li128ELb0ELb1ELb0ELb0EEENS1_19SingleTileSchedulerILb0ELb0ELb1ELi128EEEEEEEEEvNT_6ParamsE,"a",@progbits
	.sectionflags	@""
	.align	4
.nv.constant0._ZN7cutlass13device_kernelIN5flash19enable_sm80_to_sm89INS1_16FlashAttnFwdSm80INS1_25CollectiveMainloopFwdSm80ILi4ELi1ELb0EN4cute5tupleIJNS5_1CILi128EEENS7_ILi96EEENS7_ILi64EEEEEELi64ENS_6half_tEfNS_4arch4Sm80ELb0ELb1ELb0ELb0ELb1ELb0ELb1ELb0EEENS1_21CollectiveEpilogueFwdINS6_IJS8_SA_S9_EEENS6_IJNS7_ILi1EEESI_SI_EEESC_SE_Li128ELb0ELb1ELb0ELb0EEENS1_19SingleTileSchedulerILb0ELb0ELb1ELi128EEEEEEEEEvNT_6ParamsE:
	.zero		1576


//--------------------- .nv.constant0._ZN7cutlass13device_kernelIN5flash19enable_sm80_to_sm89INS1_16FlashAttnFwdSm80INS1_25CollectiveMainloopFwdSm80ILi4ELi1ELb0EN4cute5tupleIJNS5_1CILi128EEENS7_ILi96EEENS7_ILi64EEEEEELi64ENS_6half_tEfNS_4arch4Sm80ELb0ELb1ELb0ELb1ELb1ELb0ELb1ELb0EEENS1_21CollectiveEpilogueFwdINS6_IJS8_SA_S9_EEENS6_IJNS7_ILi1EEESI_SI_EEESC_SE_Li128ELb1ELb1ELb0ELb0EEENS1_19SingleTileSchedulerILb1ELb0ELb1ELi128EEEEEEEEEvNT_6ParamsE --------------------------
	.section	.nv.constant0._ZN7cutlass13device_kernelIN5flash19enable_sm80_to_sm89INS1_16FlashAttnFwdSm80INS1_25CollectiveMainloopFwdSm80ILi4ELi1ELb0EN4cute5tupleIJNS5_1CILi128EEENS7_ILi96EEENS7_ILi64EEEEEELi64ENS_6half_tEfNS_4arch4Sm80ELb0ELb1ELb0ELb1ELb1ELb0ELb1ELb0EEENS1_21CollectiveEpilogueFwdINS6_IJS8_SA_S9_EEENS6_IJNS7_ILi1EEESI_SI_EEESC_SE_Li128ELb1ELb1ELb0ELb0EEENS1_19SingleTileSchedulerILb1ELb0ELb1ELi128EEEEEEEEEvNT_6ParamsE,"a",@progbits
	.sectionflags	@""
	.align	4
.nv.constant0._ZN7cutlass13device_kernelIN5flash19enable_sm80_to_sm89INS1_16FlashAttnFwdSm80INS1_25CollectiveMainloopFwdSm80ILi4ELi1ELb0EN4cute5tupleIJNS5_1CILi128EEENS7_ILi96EEENS7_ILi64EEEEEELi64ENS_6half_tEfNS_4arch4Sm80ELb0ELb1ELb0ELb1ELb1ELb0ELb1ELb0EEENS1_21CollectiveEpilogueFwdINS6_IJS8_SA_S9_EEENS6_IJNS7_ILi1EEESI_SI_EEESC_SE_Li128ELb1ELb1ELb0ELb0EEENS1_19SingleTileSchedulerILb1ELb0ELb1ELi128EEEEEEEEEvNT_6ParamsE:
	.zero		1576


//--------------------- .nv.constant0._ZN7cutlass13device_kernelIN5flash19enable_sm80_to_sm89INS1_16FlashAttnFwdSm80INS1_25CollectiveMainloopFwdSm80ILi4ELi1ELb0EN4cute5tupleIJNS5_1CILi128EEENS7_ILi96EEENS7_ILi64EEEEEELi64ENS_6half_tEfNS_4arch4Sm80ELb0ELb1ELb0ELb1ELb1ELb1ELb1ELb0EEENS1_21CollectiveEpilogueFwdINS6_IJS8_SA_S9_EEENS6_IJNS7_ILi1EEESI_SI_EEESC_SE_Li128ELb1ELb1ELb0ELb0EEENS1_19SingleTileSchedulerILb1ELb0ELb1ELi128EEEEEEEEEvNT_6ParamsE --------------------------
	.section	.nv.constant0._ZN7cutlass13device_kernelIN5flash19enable_sm80_to_sm89INS1_16FlashAttnFwdSm80INS1_25CollectiveMainloopFwdSm80ILi4ELi1ELb0EN4cute5tupleIJNS5_1CILi128EEENS7_ILi96EEENS7_ILi64EEEEEELi64ENS_6half_tEfNS_4arch4Sm80ELb0ELb1ELb0ELb1ELb1ELb1ELb1ELb0EEENS1_21CollectiveEpilogueFwdINS6_IJS8_SA_S9_EEENS6_IJNS7_ILi1EEESI_SI_EEESC_SE_Li128ELb1ELb1ELb0ELb0EEENS1_19SingleTileSchedulerILb1ELb0ELb1ELi128EEEEEEEEEvNT_6ParamsE,"a",@progbits
	.sectionflags	@""
	.align	4
.nv.constant0._ZN7cutlass13device_kernelIN5flash19enable_sm80_to_sm89INS1_16FlashAttnFwdSm80INS1_25CollectiveMainloopFwdSm80ILi4ELi1ELb0EN4cute5tupleIJNS5_1CILi128EEENS7_ILi96EEENS7_ILi64EEEEEELi64ENS_6half_tEfNS_4arch4Sm80ELb0ELb1ELb0ELb1ELb1ELb1ELb1ELb0EEENS1_21CollectiveEpilogueFwdINS6_IJS8_SA_S9_EEENS6_IJNS7_ILi1EEESI_SI_EEESC_SE_Li128ELb1ELb1ELb0ELb0EEENS1_19SingleTileSchedulerILb1ELb0ELb1ELi128EEEEEEEEEvNT_6ParamsE:
	.zero		1576


//--------------------- .nv.constant0._ZN7cutlass13device_kernelIN5flash19enable_sm80_to_sm89INS1_16FlashAttnFwdSm80INS1_25CollectiveMainloopFwdSm80ILi4ELi1ELb0EN4cute5tupleIJNS5_1CILi128EEENS7_ILi112EEENS7_ILi64EEEEEELi64ENS_6half_tEfNS_4arch4Sm80ELb1ELb0ELb0ELb0ELb1ELb0ELb1ELb0EEENS1_21CollectiveEpilogueFwdINS6_IJS8_SA_S9_EEENS6_IJNS7_ILi1EEESI_SI_EEESC_SE_Li128ELb0ELb1ELb0ELb0EEENS1_30DynamicPersistentTileSchedulerILi128ELi128ELb0ELb1ELb0EEEEEEEEEvNT_6ParamsE --------------------------
	.section	.nv.constant0._ZN7cutlass13device_kernelIN5flash19enable_sm80_to_sm89INS1_16FlashAttnFwdSm80INS1_25CollectiveMainloopFwdSm80ILi4ELi1ELb0EN4cute5tupleIJNS5_1CILi128EEENS7_ILi112EEENS7_ILi64EEEEEELi64ENS_6half_tEfNS_4arch4Sm80ELb1ELb0ELb0ELb0ELb1ELb0ELb1ELb0EEENS1_21CollectiveEpilogueFwdINS6_IJS8_SA_S9_EEENS6_IJNS7_ILi1EEESI_SI_EEESC_SE_Li128ELb0ELb1ELb0ELb0EEENS1_30DynamicPersistentTileSchedulerILi128ELi128ELb0ELb1ELb0EEEEEEEEEvNT_6ParamsE,"a",@progbits
	.sectionflags	@""
	.align	4
.nv.constant0._ZN7cutlass13device_kernelIN5flash19enable_sm80_to_sm89INS1_16FlashAttnFwdSm80INS1_25CollectiveMainloopFwdSm80ILi4ELi1ELb0EN4cute5tupleIJNS5_1CILi128EEENS7_ILi112EEENS7_ILi64EEEEEELi64ENS_6half_tEfNS_4arch4Sm80ELb1ELb0ELb0ELb0ELb1ELb0ELb1ELb0EEENS1_21CollectiveEpilogueFwdINS6_IJS8_SA_S9_EEENS6_IJNS7_ILi1EEESI_SI_EEESC_SE_Li128ELb0ELb1ELb0ELb0EEENS1_30DynamicPersistentTileSchedulerILi128ELi128ELb0ELb1ELb0EEEEEEEEEvNT_6ParamsE:
	.zero		1592


//--------------------- .nv.constant0._ZN7cutlass13device_kernelIN5flash19enable_sm80_to_sm89INS1_16FlashAttnFwdSm80INS1_25CollectiveMainloopFwdSm80ILi4ELi1ELb0EN4cute5tupleIJNS5_1CILi128EEENS7_ILi112EEENS7_ILi64EEEEEELi64ENS_6half_tEfNS_4arch4Sm80ELb1ELb0ELb0ELb1ELb1ELb0ELb1ELb0EEENS1_21CollectiveEpilogueFwdINS6_IJS8_SA_S9_EEENS6_IJNS7_ILi1EEESI_SI_EEESC_SE_Li128ELb1ELb1ELb0ELb0EEENS1_19SingleTileSchedulerILb1ELb0ELb1ELi128EEEEEEEEEvNT_6ParamsE --------------------------
	.section	.nv.constant0._ZN7cutlass13device_kernelIN5flash19enable_sm80_to_sm89INS1_16FlashAttnFwdSm80INS1_25CollectiveMainloopFwdSm80ILi4ELi1ELb0EN4cute5tupleIJNS5_1CILi128EEENS7_ILi112EEENS7_ILi64EEEEEELi64ENS_6half_tEfNS_4arch4Sm80ELb1ELb0ELb0ELb1ELb1ELb0ELb1ELb0EEENS1_21CollectiveEpilogueFwdINS6_IJS8_SA_S9_EEENS6_IJNS7_ILi1EEESI_SI_EEESC_SE_Li128ELb1ELb1ELb0ELb0EEENS1_19SingleTileSchedulerILb1ELb0ELb1ELi128EEEEEEEEEvNT_6ParamsE,"a",@progbits
	.sectionflags	@""
	.align	4
.nv.constant0._ZN7cutlass13device_kernelIN5flash19enable_sm80_to_sm89INS1_16FlashAttnFwdSm80INS1_25CollectiveMainloopFwdSm80ILi4ELi1ELb0EN4cute5tupleIJNS5_1CILi128EEENS7_ILi112EEENS7_ILi64EEEEEELi64ENS_6half_tEfNS_4arch4Sm80ELb1ELb0ELb0ELb1ELb1ELb0ELb1ELb0EEENS1_21CollectiveEpilogueFwdINS6_IJS8_SA_S9_EEENS6_IJNS7_ILi1EEESI_SI_EEESC_SE_Li128ELb1ELb1ELb0ELb0EEENS1_19SingleTileSchedulerILb1ELb0ELb1ELi128EEEEEEEEEvNT_6ParamsE:
	.zero		1576


//--------------------- .nv.constant0._ZN7cutlass13device_kernelIN5flash19enable_sm80_to_sm89INS1_16FlashAttnFwdSm80INS1_25CollectiveMainloopFwdSm80ILi4ELi1ELb0EN4cute5tupleIJNS5_1CILi128EEENS7_ILi112EEENS7_ILi64EEEEEELi64ENS_6half_tEfNS_4arch4Sm80ELb1ELb0ELb0ELb1ELb1ELb1ELb1ELb0EEENS1_21CollectiveEpilogueFwdINS6_IJS8_SA_S9_EEENS6_IJNS7_ILi1EEESI_SI_EEESC_SE_Li128ELb1ELb1ELb0ELb0EEENS1_19SingleTileSchedulerILb1ELb0ELb1ELi128EEEEEEEEEvNT_6ParamsE --------------------------
	.section	.nv.constant0._ZN7cutlass13device_kernelIN5flash19enable_sm80_to_sm89INS1_16FlashAttnFwdSm80INS1_25CollectiveMainloopFwdSm80ILi4ELi1ELb0EN4cute5tupleIJNS5_1CILi128EEENS7_ILi112EEENS7_ILi64EEEEEELi64ENS_6half_tEfNS_4arch4Sm80ELb1ELb0ELb0ELb1ELb1ELb1ELb1ELb0EEENS1_21CollectiveEpilogueFwdINS6_IJS8_SA_S9_EEENS6_IJNS7_ILi1EEESI_SI_EEESC_SE_Li128ELb1ELb1ELb0ELb0EEENS1_19SingleTileSchedulerILb1ELb0ELb1ELi128EEEEEEEEEvNT_6ParamsE,"a",@progbits
	.sectionflags	@""
	.align	4
.nv.constant0._ZN7cutlass13device_kernelIN5flash19enable_sm80_to_sm89INS1_16FlashAttnFwdSm80INS1_25CollectiveMainloopFwdSm80ILi4ELi1ELb0EN4cute5tupleIJNS5_1CILi128EEENS7_ILi112EEENS7_ILi64EEEEEELi64ENS_6half_tEfNS_4arch4Sm80ELb1ELb0ELb0ELb1ELb1ELb1ELb1ELb0EEENS1_21CollectiveEpilogueFwdINS6_IJS8_SA_S9_EEENS6_IJNS7_ILi1EEESI_SI_EEESC_SE_Li128ELb1ELb1ELb0ELb0EEENS1_19SingleTileSchedulerILb1ELb0ELb1ELi128EEEEEEEEEvNT_6ParamsE:
	.zero		1576


//--------------------- SYMBOLS --------------------------

	.type		.nv.reservedSmem.offset0,@object
	.size		.nv.reservedSmem.offset0,0x4
